//
// Generated by NVIDIA NVVM Compiler
//
// Compiler Build ID: CL-36424714
// Cuda compilation tools, release 13.0, V13.0.88
// Based on NVVM 20.0.0
//

.version 9.0
.target sm_100
.address_size 64

	// .globl	_Z16histogram_kernelPKcPjjii
.extern .shared .align 16 .b8 s_hist[];

.visible .entry _Z16histogram_kernelPKcPjjii(
	.param .u64 .ptr .align 1 _Z16histogram_kernelPKcPjjii_param_0,
	.param .u64 .ptr .align 1 _Z16histogram_kernelPKcPjjii_param_1,
	.param .u32 _Z16histogram_kernelPKcPjjii_param_2,
	.param .u32 _Z16histogram_kernelPKcPjjii_param_3,
	.param .u32 _Z16histogram_kernelPKcPjjii_param_4
)
{
	.reg .pred 	%p<40>;
	.reg .b32 	%r<210>;
	.reg .b64 	%rd<24>;

	ld.param.u64 	%rd6, [_Z16histogram_kernelPKcPjjii_param_0];
	ld.param.u64 	%rd5, [_Z16histogram_kernelPKcPjjii_param_1];
	ld.param.u32 	%r55, [_Z16histogram_kernelPKcPjjii_param_2];
	ld.param.u32 	%r56, [_Z16histogram_kernelPKcPjjii_param_3];
	ld.param.u32 	%r57, [_Z16histogram_kernelPKcPjjii_param_4];
	cvta.to.global.u64 	%rd1, %rd6;
	sub.s32 	%r1, %r57, %r56;
	shl.b32 	%r58, %r1, 5;
	add.s32 	%r2, %r58, 32;
	mov.u32 	%r3, %tid.x;
	setp.ge.s32 	%p1, %r3, %r2;
	@%p1 bra 	$L__BB0_3;
	mov.u32 	%r4, %ntid.x;
	mov.u32 	%r198, %r3;
$L__BB0_2:
	shl.b32 	%r59, %r198, 2;
	mov.u32 	%r60, s_hist;
	add.s32 	%r61, %r60, %r59;
	mov.b32 	%r62, 0;
	st.shared.u32 	[%r61], %r62;
	add.s32 	%r198, %r198, %r4;
	setp.lt.s32 	%p2, %r198, %r2;
	@%p2 bra 	$L__BB0_2;
$L__BB0_3:
	bar.sync 	0;
	mov.u32 	%r64, %ctaid.x;
	mov.u32 	%r7, %ntid.x;
	shl.b32 	%r65, %r64, 7;
	and.b32  	%r8, %r3, 31;
	mad.lo.s32 	%r66, %r7, %r65, %r7;
	add.s32 	%r206, %r3, %r66;
	shl.b32 	%r10, %r7, 3;
	or.b32  	%r67, %r65, 2;
	mad.lo.s32 	%r205, %r7, %r67, %r3;
	or.b32  	%r68, %r65, 3;
	mad.lo.s32 	%r204, %r7, %r68, %r3;
	or.b32  	%r69, %r65, 4;
	mad.lo.s32 	%r203, %r7, %r69, %r3;
	or.b32  	%r70, %r65, 5;
	mad.lo.s32 	%r202, %r7, %r70, %r3;
	or.b32  	%r71, %r65, 6;
	mad.lo.s32 	%r201, %r7, %r71, %r3;
	or.b32  	%r72, %r65, 7;
	mad.lo.s32 	%r200, %r7, %r72, %r3;
	mul.lo.s32 	%r73, %r7, %r64;
	shl.b32 	%r74, %r73, 7;
	add.s32 	%r199, %r3, %r74;
	mov.b32 	%r207, 0;
$L__BB0_4:
	setp.ge.u32 	%p3, %r199, %r55;
	@%p3 bra 	$L__BB0_7;
	cvt.u64.u32 	%rd7, %r199;
	add.s64 	%rd8, %rd1, %rd7;
	ld.global.u8 	%r27, [%rd8];
	setp.lt.s32 	%p4, %r27, %r56;
	setp.lt.s32 	%p5, %r57, %r27;
	or.pred  	%p6, %p4, %p5;
	@%p6 bra 	$L__BB0_7;
	sub.s32 	%r75, %r27, %r56;
	shl.b32 	%r76, %r75, 7;
	shl.b32 	%r77, %r8, 2;
	or.b32  	%r78, %r76, %r77;
	mov.u32 	%r79, s_hist;
	add.s32 	%r80, %r79, %r78;
	atom.shared.add.u32 	%r81, [%r80], 1;
$L__BB0_7:
	add.s32 	%r28, %r7, %r199;
	setp.ge.u32 	%p7, %r28, %r55;
	@%p7 bra 	$L__BB0_10;
	cvt.u64.u32 	%rd9, %r206;
	add.s64 	%rd10, %rd1, %rd9;
	ld.global.u8 	%r29, [%rd10];
	setp.lt.s32 	%p8, %r29, %r56;
	setp.lt.s32 	%p9, %r57, %r29;
	or.pred  	%p10, %p8, %p9;
	@%p10 bra 	$L__BB0_10;
	sub.s32 	%r82, %r29, %r56;
	shl.b32 	%r83, %r82, 7;
	shl.b32 	%r84, %r8, 2;
	or.b32  	%r85, %r83, %r84;
	mov.u32 	%r86, s_hist;
	add.s32 	%r87, %r86, %r85;
	atom.shared.add.u32 	%r88, [%r87], 1;
$L__BB0_10:
	add.s32 	%r30, %r7, %r28;
	setp.ge.u32 	%p11, %r30, %r55;
	@%p11 bra 	$L__BB0_13;
	cvt.u64.u32 	%rd11, %r205;
	add.s64 	%rd12, %rd1, %rd11;
	ld.global.u8 	%r31, [%rd12];
	setp.lt.s32 	%p12, %r31, %r56;
	setp.lt.s32 	%p13, %r57, %r31;
	or.pred  	%p14, %p12, %p13;
	@%p14 bra 	$L__BB0_13;
	sub.s32 	%r89, %r31, %r56;
	shl.b32 	%r90, %r89, 7;
	shl.b32 	%r91, %r8, 2;
	or.b32  	%r92, %r90, %r91;
	mov.u32 	%r93, s_hist;
	add.s32 	%r94, %r93, %r92;
	atom.shared.add.u32 	%r95, [%r94], 1;
$L__BB0_13:
	add.s32 	%r32, %r7, %r30;
	setp.ge.u32 	%p15, %r32, %r55;
	@%p15 bra 	$L__BB0_16;
	cvt.u64.u32 	%rd13, %r204;
	add.s64 	%rd14, %rd1, %rd13;
	ld.global.u8 	%r33, [%rd14];
	setp.lt.s32 	%p16, %r33, %r56;
	setp.lt.s32 	%p17, %r57, %r33;
	or.pred  	%p18, %p16, %p17;
	@%p18 bra 	$L__BB0_16;
	sub.s32 	%r96, %r33, %r56;
	shl.b32 	%r97, %r96, 7;
	shl.b32 	%r98, %r8, 2;
	or.b32  	%r99, %r97, %r98;
	mov.u32 	%r100, s_hist;
	add.s32 	%r101, %r100, %r99;
	atom.shared.add.u32 	%r102, [%r101], 1;
$L__BB0_16:
	add.s32 	%r34, %r7, %r32;
	setp.ge.u32 	%p19, %r34, %r55;
	@%p19 bra 	$L__BB0_19;
	cvt.u64.u32 	%rd15, %r203;
	add.s64 	%rd16, %rd1, %rd15;
	ld.global.u8 	%r35, [%rd16];
	setp.lt.s32 	%p20, %r35, %r56;
	setp.lt.s32 	%p21, %r57, %r35;
	or.pred  	%p22, %p20, %p21;
	@%p22 bra 	$L__BB0_19;
	sub.s32 	%r103, %r35, %r56;
	shl.b32 	%r104, %r103, 7;
	shl.b32 	%r105, %r8, 2;
	or.b32  	%r106, %r104, %r105;
	mov.u32 	%r107, s_hist;
	add.s32 	%r108, %r107, %r106;
	atom.shared.add.u32 	%r109, [%r108], 1;
$L__BB0_19:
	add.s32 	%r36, %r7, %r34;
	setp.ge.u32 	%p23, %r36, %r55;
	@%p23 bra 	$L__BB0_22;
	cvt.u64.u32 	%rd17, %r202;
	add.s64 	%rd18, %rd1, %rd17;
	ld.global.u8 	%r37, [%rd18];
	setp.lt.s32 	%p24, %r37, %r56;
	setp.lt.s32 	%p25, %r57, %r37;
	or.pred  	%p26, %p24, %p25;
	@%p26 bra 	$L__BB0_22;
	sub.s32 	%r110, %r37, %r56;
	shl.b32 	%r111, %r110, 7;
	shl.b32 	%r112, %r8, 2;
	or.b32  	%r113, %r111, %r112;
	mov.u32 	%r114, s_hist;
	add.s32 	%r115, %r114, %r113;
	atom.shared.add.u32 	%r116, [%r115], 1;
$L__BB0_22:
	add.s32 	%r38, %r7, %r36;
	setp.ge.u32 	%p27, %r38, %r55;
	@%p27 bra 	$L__BB0_25;
	cvt.u64.u32 	%rd19, %r201;
	add.s64 	%rd20, %rd1, %rd19;
	ld.global.u8 	%r39, [%rd20];
	setp.lt.s32 	%p28, %r39, %r56;
	setp.lt.s32 	%p29, %r57, %r39;
	or.pred  	%p30, %p28, %p29;
	@%p30 bra 	$L__BB0_25;
	sub.s32 	%r117, %r39, %r56;
	shl.b32 	%r118, %r117, 7;
	shl.b32 	%r119, %r8, 2;
	or.b32  	%r120, %r118, %r119;
	mov.u32 	%r121, s_hist;
	add.s32 	%r122, %r121, %r120;
	atom.shared.add.u32 	%r123, [%r122], 1;
$L__BB0_25:
	add.s32 	%r124, %r7, %r38;
	setp.ge.u32 	%p31, %r124, %r55;
	@%p31 bra 	$L__BB0_28;
	cvt.u64.u32 	%rd21, %r200;
	add.s64 	%rd22, %rd1, %rd21;
	ld.global.u8 	%r40, [%rd22];
	setp.lt.s32 	%p32, %r40, %r56;
	setp.lt.s32 	%p33, %r57, %r40;
	or.pred  	%p34, %p32, %p33;
	@%p34 bra 	$L__BB0_28;
	sub.s32 	%r125, %r40, %r56;
	shl.b32 	%r126, %r125, 7;
	shl.b32 	%r127, %r8, 2;
	or.b32  	%r128, %r126, %r127;
	mov.u32 	%r129, s_hist;
	add.s32 	%r130, %r129, %r128;
	atom.shared.add.u32 	%r131, [%r130], 1;
$L__BB0_28:
	add.s32 	%r207, %r207, 8;
	add.s32 	%r206, %r206, %r10;
	add.s32 	%r205, %r205, %r10;
	add.s32 	%r204, %r204, %r10;
	add.s32 	%r203, %r203, %r10;
	add.s32 	%r202, %r202, %r10;
	add.s32 	%r201, %r201, %r10;
	add.s32 	%r200, %r200, %r10;
	add.s32 	%r199, %r199, %r10;
	setp.ne.s32 	%p35, %r207, 128;
	@%p35 bra 	$L__BB0_4;
	bar.sync 	0;
	setp.ne.s32 	%p36, %r3, 0;
	setp.lt.s32 	%p37, %r1, 0;
	or.pred  	%p38, %p36, %p37;
	@%p38 bra 	$L__BB0_32;
	sub.s32 	%r209, %r56, %r57;
	mov.u32 	%r133, s_hist;
	add.s32 	%r208, %r133, 64;
	cvta.to.global.u64 	%rd23, %rd5;
$L__BB0_31:
	ld.shared.v4.u32 	{%r134, %r135, %r136, %r137}, [%r208+-64];
	add.s32 	%r138, %r135, %r134;
	add.s32 	%r139, %r136, %r138;
	add.s32 	%r140, %r137, %r139;
	ld.shared.v4.u32 	{%r141, %r142, %r143, %r144}, [%r208+-48];
	add.s32 	%r145, %r141, %r140;
	add.s32 	%r146, %r142, %r145;
	add.s32 	%r147, %r143, %r146;
	add.s32 	%r148, %r144, %r147;
	ld.shared.v4.u32 	{%r149, %r150, %r151, %r152}, [%r208+-32];
	add.s32 	%r153, %r149, %r148;
	add.s32 	%r154, %r150, %r153;
	add.s32 	%r155, %r151, %r154;
	add.s32 	%r156, %r152, %r155;
	ld.shared.v4.u32 	{%r157, %r158, %r159, %r160}, [%r208+-16];
	add.s32 	%r161, %r157, %r156;
	add.s32 	%r162, %r158, %r161;
	add.s32 	%r163, %r159, %r162;
	add.s32 	%r164, %r160, %r163;
	ld.shared.v4.u32 	{%r165, %r166, %r167, %r168}, [%r208];
	add.s32 	%r169, %r165, %r164;
	add.s32 	%r170, %r166, %r169;
	add.s32 	%r171, %r167, %r170;
	add.s32 	%r172, %r168, %r171;
	ld.shared.v4.u32 	{%r173, %r174, %r175, %r176}, [%r208+16];
	add.s32 	%r177, %r173, %r172;
	add.s32 	%r178, %r174, %r177;
	add.s32 	%r179, %r175, %r178;
	add.s32 	%r180, %r176, %r179;
	ld.shared.v4.u32 	{%r181, %r182, %r183, %r184}, [%r208+32];
	add.s32 	%r185, %r181, %r180;
	add.s32 	%r186, %r182, %r185;
	add.s32 	%r187, %r183, %r186;
	add.s32 	%r188, %r184, %r187;
	ld.shared.v4.u32 	{%r189, %r190, %r191, %r192}, [%r208+48];
	add.s32 	%r193, %r189, %r188;
	add.s32 	%r194, %r190, %r193;
	add.s32 	%r195, %r191, %r194;
	add.s32 	%r196, %r192, %r195;
	atom.global.add.u32 	%r197, [%rd23], %r196;
	add.s64 	%rd23, %rd23, 4;
	add.s32 	%r209, %r209, 1;
	add.s32 	%r208, %r208, 128;
	setp.ne.s32 	%p39, %r209, 1;
	@%p39 bra 	$L__BB0_31;
$L__BB0_32:
	ret;

}


// ===== COMPILED SASS (sm_100) =====

	.target	sm_100

	.elftype	@"ET_EXEC"


//--------------------- .note.nv.tkinfo           --------------------------
	.section	.note.nv.tkinfo,"",@"SHT_NOTE"
	.sectionflags	@"SHF_NOTE_NV_TKINFO"
	.tkinfo
        /*0018*/ 	.word	0x00000002
        /*0030*/ 	.string	""
        /*0030*/ 	.string	"ptxas"
        /*0030*/ 	.string	"Cuda compilation tools, release 13.0, V13.0.88"
        /*0030*/ 	.string	"Build cuda_13.0.r13.0/compiler.36424714_0"
        /*0030*/ 	.string	"-arch sm_100 -m 64 "



//--------------------- .note.nv.cuinfo           --------------------------
	.section	.note.nv.cuinfo,"",@"SHT_NOTE"
	.sectionflags	@"SHF_NOTE_NV_CUINFO"
        /*0018*/ 	.short	0x0002
        /*001a*/ 	.short	0x0064
        /*001c*/ 	.short	0x0082
	.zero		2


//--------------------- .nv.info                  --------------------------
	.section	.nv.info,"",@"SHT_CUDA_INFO"
	.align	4


	//----- nvinfo : EIATTR_REGCOUNT
	.align		4
        /*0000*/ 	.byte	0x04, 0x2f
        /*0002*/ 	.short	(.L_1 - .L_0)
	.align		4
.L_0:
        /*0004*/ 	.word	index@(_Z16histogram_kernelPKcPjjii)
        /*0008*/ 	.word	0x00000022


	//----- nvinfo : EIATTR_FRAME_SIZE
	.align		4
.L_1:
        /*000c*/ 	.byte	0x04, 0x11
        /*000e*/ 	.short	(.L_3 - .L_2)
	.align		4
.L_2:
        /*0010*/ 	.word	index@(_Z16histogram_kernelPKcPjjii)
        /*0014*/ 	.word	0x00000000


	//----- nvinfo : EIATTR_MIN_STACK_SIZE
	.align		4
.L_3:
        /*0018*/ 	.byte	0x04, 0x12
        /*001a*/ 	.short	(.L_5 - .L_4)
	.align		4
.L_4:
        /*001c*/ 	.word	index@(_Z16histogram_kernelPKcPjjii)
        /*0020*/ 	.word	0x00000000
.L_5:


//--------------------- .nv.compat                --------------------------
	.section	.nv.compat,"",@"SHT_CUDA_COMPAT_INFO"
	.align	4
        /*0000*/ 	.byte	0x02, 0x09, 0x00, 0x00, 0x02, 0x02, 0x01, 0x00, 0x02, 0x05, 0x05, 0x00, 0x03, 0x07, 0x01, 0x01
        /*0010*/ 	.byte	0x02, 0x03, 0x00, 0x00, 0x02, 0x06, 0x01, 0x00, 0x04, 0x0b, 0x08, 0x00, 0x09, 0x00, 0x00, 0x00
        /*0020*/ 	.byte	0x00, 0x00, 0x00, 0x00


//--------------------- .nv.info._Z16histogram_kernelPKcPjjii --------------------------
	.section	.nv.info._Z16histogram_kernelPKcPjjii,"",@"SHT_CUDA_INFO"
	.sectionflags	@""
	.align	4


	//----- nvinfo : EIATTR_CUDA_API_VERSION
	.align		4
        /*0000*/ 	.byte	0x04, 0x37
        /*0002*/ 	.short	(.L_7 - .L_6)
.L_6:
        /*0004*/ 	.word	0x00000082


	//----- nvinfo : EIATTR_KPARAM_INFO
	.align		4
.L_7:
        /*0008*/ 	.byte	0x04, 0x17
        /*000a*/ 	.short	(.L_9 - .L_8)
.L_8:
        /*000c*/ 	.word	0x00000000
        /*0010*/ 	.short	0x0004
        /*0012*/ 	.short	0x0018
        /*0014*/ 	.byte	0x00, 0xf0, 0x11, 0x00


	//----- nvinfo : EIATTR_KPARAM_INFO
	.align		4
.L_9:
        /*0018*/ 	.byte	0x04, 0x17
        /*001a*/ 	.short	(.L_11 - .L_10)
.L_10:
        /*001c*/ 	.word	0x00000000
        /*0020*/ 	.short	0x0003
        /*0022*/ 	.short	0x0014
        /*0024*/ 	.byte	0x00, 0xf0, 0x11, 0x00


	//----- nvinfo : EIATTR_KPARAM_INFO
	.align		4
.L_11:
        /*0028*/ 	.byte	0x04, 0x17
        /*002a*/ 	.short	(.L_13 - .L_12)
.L_12:
        /*002c*/ 	.word	0x00000000
        /*0030*/ 	.short	0x0002
        /*0032*/ 	.short	0x0010
        /*0034*/ 	.byte	0x00, 0xf0, 0x11, 0x00


	//----- nvinfo : EIATTR_KPARAM_INFO
	.align		4
.L_13:
        /*0038*/ 	.byte	0x04, 0x17
        /*003a*/ 	.short	(.L_15 - .L_14)
.L_14:
        /*003c*/ 	.word	0x00000000
        /*0040*/ 	.short	0x0001
        /*0042*/ 	.short	0x0008
        /*0044*/ 	.byte	0x00, 0xf5, 0x21, 0x00


	//----- nvinfo : EIATTR_KPARAM_INFO
	.align		4
.L_15:
        /*0048*/ 	.byte	0x04, 0x17
        /*004a*/ 	.short	(.L_17 - .L_16)
.L_16:
        /*004c*/ 	.word	0x00000000
        /*0050*/ 	.short	0x0000
        /*0052*/ 	.short	0x0000
        /*0054*/ 	.byte	0x00, 0xf5, 0x21, 0x00


	//----- nvinfo : EIATTR_SPARSE_MMA_MASK
	.align		4
.L_17:
        /*0058*/ 	.byte	0x03, 0x50
        /*005a*/ 	.short	0x0000


	//----- nvinfo : EIATTR_MAXREG_COUNT
	.align		4
        /*005c*/ 	.byte	0x03, 0x1b
        /*005e*/ 	.short	0x00ff


	//----- nvinfo : EIATTR_NUM_BARRIERS
	.align		4
        /*0060*/ 	.byte	0x02, 0x4c
        /*0062*/ 	.byte	0x01
	.zero		1


	//----- nvinfo : EIATTR_MERCURY_ISA_VERSION
	.align		4
        /*0064*/ 	.byte	0x03, 0x5f
        /*0066*/ 	.short	0x0101


	//----- nvinfo : EIATTR_INT_WARP_WIDE_INSTR_OFFSETS
	.align		4
        /*0068*/ 	.byte	0x04, 0x31
        /*006a*/ 	.short	(.L_19 - .L_18)


	//   ....[0]....
.L_18:
        /*006c*/ 	.word	0x00000e00


	//   ....[1]....
        /*0070*/ 	.word	0x00001580


	//   ....[2]....
        /*0074*/ 	.word	0x000019a0


	//----- nvinfo : EIATTR_VRC_CTA_INIT_COUNT
	.align		4
.L_19:
        /*0078*/ 	.byte	0x02, 0x4a
	.zero		1
	.zero		1


	//----- nvinfo : EIATTR_EXIT_INSTR_OFFSETS
	.align		4
        /*007c*/ 	.byte	0x04, 0x1c
        /*007e*/ 	.short	(.L_21 - .L_20)


	//   ....[0]....
.L_20:
        /*0080*/ 	.word	0x00000cc0


	//   ....[1]....
        /*0084*/ 	.word	0x00001980


	//   ....[2]....
        /*0088*/ 	.word	0x00001c00


	//----- nvinfo : EIATTR_CRS_STACK_SIZE
	.align		4
.L_21:
        /*008c*/ 	.byte	0x04, 0x1e
        /*008e*/ 	.short	(.L_23 - .L_22)
.L_22:
        /*0090*/ 	.word	0x00000000


	//----- nvinfo : EIATTR_CBANK_PARAM_SIZE
	.align		4
.L_23:
        /*0094*/ 	.byte	0x03, 0x19
        /*0096*/ 	.short	0x001c


	//----- nvinfo : EIATTR_PARAM_CBANK
	.align		4
        /*0098*/ 	.byte	0x04, 0x0a
        /*009a*/ 	.short	(.L_25 - .L_24)
	.align		4
.L_24:
        /*009c*/ 	.word	index@(.nv.constant0._Z16histogram_kernelPKcPjjii)
        /*00a0*/ 	.short	0x0380
        /*00a2*/ 	.short	0x001c


	//----- nvinfo : EIATTR_SW_WAR
	.align		4
.L_25:
        /*00a4*/ 	.byte	0x04, 0x36
        /*00a6*/ 	.short	(.L_27 - .L_26)
.L_26:
        /*00a8*/ 	.word	0x00000008
.L_27:


//--------------------- .nv.callgraph             --------------------------
	.section	.nv.callgraph,"",@"SHT_CUDA_CALLGRAPH"
	.align	4
	.sectionentsize	8
	.align		4
        /*0000*/ 	.word	0x00000000
	.align		4
        /*0004*/ 	.word	0xffffffff
	.align		4
        /*0008*/ 	.word	0x00000000
	.align		4
        /*000c*/ 	.word	0xfffffffe
	.align		4
        /*0010*/ 	.word	0x00000000
	.align		4
        /*0014*/ 	.word	0xfffffffd
	.align		4
        /*0018*/ 	.word	0x00000000
	.align		4
        /*001c*/ 	.word	0xfffffffc


//--------------------- .text._Z16histogram_kernelPKcPjjii --------------------------
	.section	.text._Z16histogram_kernelPKcPjjii,"ax",@progbits
	.align	128
        .global         _Z16histogram_kernelPKcPjjii
        .type           _Z16histogram_kernelPKcPjjii,@function
        .size           _Z16histogram_kernelPKcPjjii,(.L_x_25 - _Z16histogram_kernelPKcPjjii)
        .other          _Z16histogram_kernelPKcPjjii,@"STO_CUDA_ENTRY STV_DEFAULT"
_Z16histogram_kernelPKcPjjii:
.text._Z16histogram_kernelPKcPjjii:
[----:B------:R-:W-:Y:S01]  /*0000*/  LDC R1, c[0x0][0x37c] ;  /* 0x0000df00ff017b82 */ /* 0x000fe20000000800 */
[----:B------:R-:W0:Y:S01]  /*0010*/  S2R R0, SR_TID.X ;  /* 0x0000000000007919 */ /* 0x000e220000002100 */
[----:B------:R-:W1:Y:S01]  /*0020*/  LDCU UR5, c[0x0][0x398] ;  /* 0x00007300ff0577ac */ /* 0x000e620008000800 */
[----:B------:R-:W-:Y:S01]  /*0030*/  BSSY.RECONVERGENT B0, `(.L_x_0) ;  /* 0x0000010000007945 */ /* 0x000fe20003800200 */
[----:B------:R-:W1:Y:S02]  /*0040*/  LDCU UR4, c[0x0][0x394] ;  /* 0x00007280ff0477ac */ /* 0x000e640008000800 */
[----:B-1----:R-:W-:-:S04]  /*0050*/  UIADD3 UR5, UPT, UPT, UR5, -UR4, URZ ;  /* 0x8000000405057290 */ /* 0x002fc8000fffe0ff */
[----:B------:R-:W-:-:S06]  /*0060*/  ULEA UR4, UR5, 0x20, 0x5 ;  /* 0x0000002005047891 */ /* 0x000fcc000f8e28ff */
[----:B0-----:R-:W-:-:S13]  /*0070*/  ISETP.GE.AND P0, PT, R0, UR4, PT ;  /* 0x0000000400007c0c */ /* 0x001fda000bf06270 */
[----:B------:R-:W-:Y:S05]  /*0080*/  @P0 BRA `(.L_x_1) ;  /* 0x0000000000280947 */ /* 0x000fea0003800000 */
[----:B------:R-:W0:Y:S01]  /*0090*/  S2R R4, SR_CgaCtaId ;  /* 0x0000000000047919 */ /* 0x000e220000008800 */
[----:B------:R-:W1:Y:S01]  /*00a0*/  LDC R5, c[0x0][0x360] ;  /* 0x0000d800ff057b82 */ /* 0x000e620000000800 */
[----:B------:R-:W-:Y:S01]  /*00b0*/  MOV R3, 0x400 ;  /* 0x0000040000037802 */ /* 0x000fe20000000f00 */
[----:B------:R-:W-:-:S03]  /*00c0*/  IMAD.MOV.U32 R2, RZ, RZ, R0 ;  /* 0x000000ffff027224 */ /* 0x000fc600078e0000 */
[----:B0-----:R-:W-:-:S07]  /*00d0*/  LEA R3, R4, R3, 0x18 ;  /* 0x0000000304037211 */ /* 0x001fce00078ec0ff */
.L_x_2:
[----:B------:R-:W-:Y:S02]  /*00e0*/  IMAD R4, R2, 0x4, R3 ;  /* 0x0000000402047824 */ /* 0x000fe400078e0203 */
[----:B-1----:R-:W-:-:S03]  /*00f0*/  IMAD.IADD R2, R5, 0x1, R2 ;  /* 0x0000000105027824 */ /* 0x002fc600078e0202 */
[----:B------:R0:W-:Y:S02]  /*0100*/  STS [R4], RZ ;  /* 0x000000ff04007388 */ /* 0x0001e40000000800 */
[----:B------:R-:W-:-:S13]  /*0110*/  ISETP.GE.AND P0, PT, R2, UR4, PT ;  /* 0x0000000402007c0c */ /* 0x000fda000bf06270 */
[----:B0-----:R-:W-:Y:S05]  /*0120*/  @!P0 BRA `(.L_x_2) ;  /* 0xfffffffc00ec8947 */ /* 0x001fea000383ffff */
.L_x_1:
[----:B------:R-:W-:Y:S05]  /*0130*/  BSYNC.RECONVERGENT B0 ;  /* 0x0000000000007941 */ /* 0x000fea0003800200 */
.L_x_0:
[----:B------:R-:W0:Y:S08]  /*0140*/  S2UR UR13, SR_CTAID.X ;  /* 0x00000000000d79c3 */ /* 0x000e300000002500 */
[----:B------:R-:W-:Y:S01]  /*0150*/  BAR.SYNC.DEFER_BLOCKING 0x0 ;  /* 0x0000000000007b1d */ /* 0x000fe20000010000 */
[----:B------:R-:W-:-:S05]  /*0160*/  LOP3.LUT R2, R0, 0x1f, RZ, 0xc0, !PT ;  /* 0x0000001f00027812 */ /* 0x000fca00078ec0ff */
[----:B------:R-:W1:Y:S02]  /*0170*/  LDCU.64 UR8, c[0x0][0x358] ;  /* 0x00006b00ff0877ac */ /* 0x000e640008000a00 */
[----:B------:R-:W2:Y:S01]  /*0180*/  LDC R3, c[0x0][0x360] ;  /* 0x0000d800ff037b82 */ /* 0x000ea20000000800 */
[----:B------:R-:W3:Y:S01]  /*0190*/  LDCU UR16, c[0x0][0x398] ;  /* 0x00007300ff1077ac */ /* 0x000ee20008000800 */
[----:B------:R-:W4:Y:S06]  /*01a0*/  LDCU UR15, c[0x0][0x390] ;  /* 0x00007200ff0f77ac */ /* 0x000f2c0008000800 */
[----:B------:R-:W1:Y:S01]  /*01b0*/  LDC R4, c[0x0][0x394] ;  /* 0x0000e500ff047b82 */ /* 0x000e620000000800 */
[----:B------:R-:W1:Y:S01]  /*01c0*/  LDCU.64 UR10, c[0x0][0x380] ;  /* 0x00007000ff0a77ac */ /* 0x000e620008000a00 */
[----:B0-----:R-:W-:-:S04]  /*01d0*/  USHF.L.U32 UR4, UR13, 0x7, URZ ;  /* 0x000000070d047899 */ /* 0x001fc800080006ff */
[----:B------:R-:W-:Y:S02]  /*01e0*/  UIADD3 UR6, UPT, UPT, UR4, 0x2, URZ ;  /* 0x0000000204067890 */ /* 0x000fe4000fffe0ff */
[----:B------:R-:W-:Y:S01]  /*01f0*/  UIADD3 UR7, UPT, UPT, UR4, 0x3, URZ ;  /* 0x0000000304077890 */ /* 0x000fe2000fffe0ff */
[C---:B--2---:R-:W-:Y:S01]  /*0200*/  IMAD R7, R3.reuse, UR13, RZ ;  /* 0x0000000d03077c24 */ /* 0x044fe2000f8e02ff */
[----:B------:R-:W-:Y:S02]  /*0210*/  UIADD3 UR12, UPT, UPT, UR4, 0x4, URZ ;  /* 0x00000004040c7890 */ /* 0x000fe4000fffe0ff */
[----:B------:R-:W-:Y:S01]  /*0220*/  IMAD R5, R3, UR4, R3 ;  /* 0x0000000403057c24 */ /* 0x000fe2000f8e0203 */
[----:B------:R-:W-:Y:S01]  /*0230*/  UIADD3 UR13, UPT, UPT, UR4, 0x5, URZ ;  /* 0x00000005040d7890 */ /* 0x000fe2000fffe0ff */
[--C-:B------:R-:W-:Y:S01]  /*0240*/  IMAD R6, R7, 0x80, R0.reuse ;  /* 0x0000008007067824 */ /* 0x100fe200078e0200 */
[----:B------:R-:W-:Y:S01]  /*0250*/  UIADD3 UR14, UPT, UPT, UR4, 0x6, URZ ;  /* 0x00000006040e7890 */ /* 0x000fe2000fffe0ff */
[--C-:B------:R-:W-:Y:S01]  /*0260*/  IMAD.IADD R8, R5, 0x1, R0.reuse ;  /* 0x0000000105087824 */ /* 0x100fe200078e0200 */
[----:B------:R-:W-:Y:S01]  /*0270*/  UIADD3 UR4, UPT, UPT, UR4, 0x7, URZ ;  /* 0x0000000704047890 */ /* 0x000fe2000fffe0ff */
[----:B------:R-:W-:-:S02]  /*0280*/  IMAD R10, R3, UR6, R0 ;  /* 0x00000006030a7c24 */ /* 0x000fc4000f8e0200 */
[C-C-:B------:R-:W-:Y:S02]  /*0290*/  IMAD R12, R3.reuse, UR7, R0.reuse ;  /* 0x00000007030c7c24 */ /* 0x140fe4000f8e0200 */
[C-C-:B------:R-:W-:Y:S02]  /*02a0*/  IMAD R14, R3.reuse, UR12, R0.reuse ;  /* 0x0000000c030e7c24 */ /* 0x140fe4000f8e0200 */
[C-C-:B------:R-:W-:Y:S02]  /*02b0*/  IMAD R16, R3.reuse, UR13, R0.reuse ;  /* 0x0000000d03107c24 */ /* 0x140fe4000f8e0200 */
[C-C-:B------:R-:W-:Y:S02]  /*02c0*/  IMAD R18, R3.reuse, UR14, R0.reuse ;  /* 0x0000000e03127c24 */ /* 0x140fe4000f8e0200 */
[----:B------:R-:W-:Y:S01]  /*02d0*/  IMAD R20, R3, UR4, R0 ;  /* 0x0000000403147c24 */ /* 0x000fe2000f8e0200 */
[----:B-1-34-:R-:W-:-:S06]  /*02e0*/  UMOV UR4, URZ ;  /* 0x000000ff00047c82 */ /* 0x01afcc0008000000 */
.L_x_19:
[----:B------:R-:W-:Y:S01]  /*02f0*/  IMAD.IADD R22, R3, 0x1, R6 ;  /* 0x0000000103167824 */ /* 0x000fe200078e0206 */
[----:B------:R-:W-:Y:S01]  /*0300*/  ISETP.GE.U32.AND P0, PT, R6, UR15, PT ;  /* 0x0000000f06007c0c */ /* 0x000fe2000bf06070 */
[----:B------:R-:W-:Y:S02]  /*0310*/  BSSY.RECONVERGENT B0, `(.L_x_3) ;  /* 0x000001b000007945 */ /* 0x000fe40003800200 */
[C---:B------:R-:W-:Y:S01]  /*0320*/  IMAD.IADD R24, R22.reuse, 0x1, R3 ;  /* 0x0000000116187824 */ /* 0x040fe200078e0203 */
[----:B------:R-:W-:-:S03]  /*0330*/  ISETP.GE.U32.AND P1, PT, R22, UR15, PT ;  /* 0x0000000f16007c0c */ /* 0x000fc6000bf26070 */
        /* <DEDUP_REMOVED lines=9> */
[----:B------:R-:W-:Y:S01]  /*03d0*/  ISETP.GE.U32.AND P6, PT, R22, UR15, PT ;  /* 0x0000000f16007c0c */ /* 0x000fe2000bfc6070 */
[----:B01234-:R-:W-:-:S12]  /*03e0*/  @P0 BRA `(.L_x_4) ;  /* 0x0000000000340947 */ /* 0x01ffd80003800000 */
[----:B------:R-:W-:-:S05]  /*03f0*/  IADD3 R22, P0, PT, R6, UR10, RZ ;  /* 0x0000000a06167c10 */ /* 0x000fca000ff1e0ff */
[----:B------:R-:W-:-:S06]  /*0400*/  IMAD.X R23, RZ, RZ, UR11, P0 ;  /* 0x0000000bff177e24 */ /* 0x000fcc00080e06ff */
[----:B------:R-:W2:Y:S02]  /*0410*/  LDG.E.U8 R23, desc[UR8][R22.64] ;  /* 0x0000000816177981 */ /* 0x000ea4000c1e1100 */
[----:B--2---:R-:W-:-:S04]  /*0420*/  ISETP.GT.AND P0, PT, R23, UR16, PT ;  /* 0x0000001017007c0c */ /* 0x004fc8000bf04270 */
[----:B------:R-:W-:-:S13]  /*0430*/  ISETP.LT.OR P0, PT, R23, R4, P0 ;  /* 0x000000041700720c */ /* 0x000fda0000701670 */
[----:B------:R-:W-:Y:S05]  /*0440*/  @P0 BRA `(.L_x_4) ;  /* 0x00000000001c0947 */ /* 0x000fea0003800000 */
[----:B------:R-:W0:Y:S01]  /*0450*/  S2UR UR7, SR_CgaCtaId ;  /* 0x00000000000779c3 */ /* 0x000e220000008800 */
[----:B------:R-:W-:Y:S01]  /*0460*/  IMAD.IADD R5, R23, 0x1, -R4 ;  /* 0x0000000117057824 */ /* 0x000fe200078e0a04 */
[----:B------:R-:W-:-:S03]  /*0470*/  UMOV UR6, 0x400 ;  /* 0x0000040000067882 */ /* 0x000fc60000000000 */
[----:B------:R-:W-:Y:S01]  /*0480*/  IMAD R5, R5, 0x20, R2 ;  /* 0x0000002005057824 */ /* 0x000fe200078e0202 */
[----:B0-----:R-:W-:-:S06]  /*0490*/  ULEA UR6, UR7, UR6, 0x18 ;  /* 0x0000000607067291 */ /* 0x001fcc000f8ec0ff */
[----:B------:R-:W-:-:S05]  /*04a0*/  LEA R5, R5, UR6, 0x2 ;  /* 0x0000000605057c11 */ /* 0x000fca000f8e10ff */
[----:B------:R0:W-:Y:S02]  /*04b0*/  ATOMS.POPC.INC.32 RZ, [R5+URZ] ;  /* 0x0000000005ff7f8c */ /* 0x0001e4000d8000ff */
.L_x_4:
[----:B------:R-:W-:Y:S05]  /*04c0*/  BSYNC.RECONVERGENT B0 ;  /* 0x0000000000007941 */ /* 0x000fea0003800200 */
.L_x_3:
[----:B------:R-:W-:Y:S01]  /*04d0*/  BSSY.RECONVERGENT B0, `(.L_x_5) ;  /* 0x0000010000007945 */ /* 0x000fe20003800200 */
[----:B------:R-:W-:-:S03]  /*04e0*/  ISETP.GE.U32.AND P0, PT, R7, UR15, PT ;  /* 0x0000000f07007c0c */ /* 0x000fc6000bf06070 */
[----:B------:R-:W-:Y:S10]  /*04f0*/  @P1 BRA `(.L_x_6) ;  /* 0x0000000000341947 */ /* 0x000ff40003800000 */
[----:B------:R-:W-:-:S05]  /*0500*/  IADD3 R22, P1, PT, R8, UR10, RZ ;  /* 0x0000000a08167c10 */ /* 0x000fca000ff3e0ff */
[----:B------:R-:W-:-:S06]  /*0510*/  IMAD.X R23, RZ, RZ, UR11, P1 ;  /* 0x0000000bff177e24 */ /* 0x000fcc00088e06ff */
[----:B------:R-:W2:Y:S02]  /*0520*/  LDG.E.U8 R23, desc[UR8][R22.64] ;  /* 0x0000000816177981 */ /* 0x000ea4000c1e1100 */
[----:B--2---:R-:W-:-:S04]  /*0530*/  ISETP.GT.AND P1, PT, R23, UR16, PT ;  /* 0x0000001017007c0c */ /* 0x004fc8000bf24270 */
[----:B------:R-:W-:-:S13]  /*0540*/  ISETP.LT.OR P1, PT, R23, R4, P1 ;  /* 0x000000041700720c */ /* 0x000fda0000f21670 */
[----:B------:R-:W-:Y:S05]  /*0550*/  @P1 BRA `(.L_x_6) ;  /* 0x00000000001c1947 */ /* 0x000fea0003800000 */
[----:B------:R-:W1:Y:S01]  /*0560*/  S2UR UR7, SR_CgaCtaId ;  /* 0x00000000000779c3 */ /* 0x000e620000008800 */
[----:B0-----:R-:W-:Y:S01]  /*0570*/  IMAD.IADD R5, R23, 0x1, -R4 ;  /* 0x0000000117057824 */ /* 0x001fe200078e0a04 */
[----:B------:R-:W-:-:S03]  /*0580*/  UMOV UR6, 0x400 ;  /* 0x0000040000067882 */ /* 0x000fc60000000000 */
[----:B------:R-:W-:Y:S01]  /*0590*/  IMAD R5, R5, 0x20, R2 ;  /* 0x0000002005057824 */ /* 0x000fe200078e0202 */
[----:B-1----:R-:W-:-:S06]  /*05a0*/  ULEA UR6, UR7, UR6, 0x18 ;  /* 0x0000000607067291 */ /* 0x002fcc000f8ec0ff */
[----:B------:R-:W-:-:S05]  /*05b0*/  LEA R5, R5, UR6, 0x2 ;  /* 0x0000000605057c11 */ /* 0x000fca000f8e10ff */
[----:B------:R1:W-:Y:S02]  /*05c0*/  ATOMS.POPC.INC.32 RZ, [R5+URZ] ;  /* 0x0000000005ff7f8c */ /* 0x0003e4000d8000ff */
.L_x_6:
[----:B------:R-:W-:Y:S05]  /*05d0*/  BSYNC.RECONVERGENT B0 ;  /* 0x0000000000007941 */ /* 0x000fea0003800200 */
.L_x_5:
[----:B------:R-:W-:Y:S04]  /*05e0*/  BSSY.RECONVERGENT B0, `(.L_x_7) ;  /* 0x000000f000007945 */ /* 0x000fe80003800200 */
[----:B------:R-:W-:Y:S05]  /*05f0*/  @P2 BRA `(.L_x_8) ;  /* 0x0000000000342947 */ /* 0x000fea0003800000 */
[----:B------:R-:W-:-:S05]  /*0600*/  IADD3 R22, P1, PT, R10, UR10, RZ ;  /* 0x0000000a0a167c10 */ /* 0x000fca000ff3e0ff */
[----:B------:R-:W-:-:S06]  /*0610*/  IMAD.X R23, RZ, RZ, UR11, P1 ;  /* 0x0000000bff177e24 */ /* 0x000fcc00088e06ff */
[----:B------:R-:W2:Y:S02]  /*0620*/  LDG.E.U8 R23, desc[UR8][R22.64] ;  /* 0x0000000816177981 */ /* 0x000ea4000c1e1100 */
[----:B--2---:R-:W-:-:S04]  /*0630*/  ISETP.GT.AND P1, PT, R23, UR16, PT ;  /* 0x0000001017007c0c */ /* 0x004fc8000bf24270 */
[----:B------:R-:W-:-:S13]  /*0640*/  ISETP.LT.OR P1, PT, R23, R4, P1 ;  /* 0x000000041700720c */ /* 0x000fda0000f21670 */
[----:B------:R-:W-:Y:S05]  /*0650*/  @P1 BRA `(.L_x_8) ;  /* 0x00000000001c1947 */ /* 0x000fea0003800000 */
[----:B------:R-:W2:Y:S01]  /*0660*/  S2UR UR7, SR_CgaCtaId ;  /* 0x00000000000779c3 */ /* 0x000ea20000008800 */
[----:B01----:R-:W-:Y:S01]  /*0670*/  IMAD.IADD R5, R23, 0x1, -R4 ;  /* 0x0000000117057824 */ /* 0x003fe200078e0a04 */
[----:B------:R-:W-:-:S03]  /*0680*/  UMOV UR6, 0x400 ;  /* 0x0000040000067882 */ /* 0x000fc60000000000 */
[----:B------:R-:W-:Y:S01]  /*0690*/  IMAD R5, R5, 0x20, R2 ;  /* 0x0000002005057824 */ /* 0x000fe200078e0202 */
[----:B--2---:R-:W-:-:S06]  /*06a0*/  ULEA UR6, UR7, UR6, 0x18 ;  /* 0x0000000607067291 */ /* 0x004fcc000f8ec0ff */
[----:B------:R-:W-:-:S05]  /*06b0*/  LEA R5, R5, UR6, 0x2 ;  /* 0x0000000605057c11 */ /* 0x000fca000f8e10ff */
[----:B------:R2:W-:Y:S02]  /*06c0*/  ATOMS.POPC.INC.32 RZ, [R5+URZ] ;  /* 0x0000000005ff7f8c */ /* 0x0005e4000d8000ff */
.L_x_8:
[----:B------:R-:W-:Y:S05]  /*06d0*/  BSYNC.RECONVERGENT B0 ;  /* 0x0000000000007941 */ /* 0x000fea0003800200 */
.L_x_7:
[----:B------:R-:W-:Y:S04]  /*06e0*/  BSSY.RECONVERGENT B0, `(.L_x_9) ;  /* 0x000000f000007945 */ /* 0x000fe80003800200 */
[----:B------:R-:W-:Y:S05]  /*06f0*/  @P3 BRA `(.L_x_10) ;  /* 0x0000000000343947 */ /* 0x000fea0003800000 */
[----:B------:R-:W-:-:S05]  /*0700*/  IADD3 R22, P1, PT, R12, UR10, RZ ;  /* 0x0000000a0c167c10 */ /* 0x000fca000ff3e0ff */
[----:B------:R-:W-:-:S06]  /*0710*/  IMAD.X R23, RZ, RZ, UR11, P1 ;  /* 0x0000000bff177e24 */ /* 0x000fcc00088e06ff */
[----:B------:R-:W3:Y:S02]  /*0720*/  LDG.E.U8 R23, desc[UR8][R22.64] ;  /* 0x0000000816177981 */ /* 0x000ee4000c1e1100 */
[----:B---3--:R-:W-:-:S04]  /*0730*/  ISETP.GT.AND P1, PT, R23, UR16, PT ;  /* 0x0000001017007c0c */ /* 0x008fc8000bf24270 */
[----:B------:R-:W-:-:S13]  /*0740*/  ISETP.LT.OR P1, PT, R23, R4, P1 ;  /* 0x000000041700720c */ /* 0x000fda0000f21670 */
[----:B------:R-:W-:Y:S05]  /*0750*/  @P1 BRA `(.L_x_10) ;  /* 0x00000000001c1947 */ /* 0x000fea0003800000 */
[----:B------:R-:W3:Y:S01]  /*0760*/  S2UR UR7, SR_CgaCtaId ;  /* 0x00000000000779c3 */ /* 0x000ee20000008800 */
[----:B012---:R-:W-:Y:S01]  /*0770*/  IMAD.IADD R5, R23, 0x1, -R4 ;  /* 0x0000000117057824 */ /* 0x007fe200078e0a04 */
[----:B------:R-:W-:-:S03]  /*0780*/  UMOV UR6, 0x400 ;  /* 0x0000040000067882 */ /* 0x000fc60000000000 */
[----:B------:R-:W-:Y:S01]  /*0790*/  IMAD R5, R5, 0x20, R2 ;  /* 0x0000002005057824 */ /* 0x000fe200078e0202 */
[----:B---3--:R-:W-:-:S06]  /*07a0*/  ULEA UR6, UR7, UR6, 0x18 ;  /* 0x0000000607067291 */ /* 0x008fcc000f8ec0ff */
[----:B------:R-:W-:-:S05]  /*07b0*/  LEA R5, R5, UR6, 0x2 ;  /* 0x0000000605057c11 */ /* 0x000fca000f8e10ff */
[----:B------:R3:W-:Y:S02]  /*07c0*/  ATOMS.POPC.INC.32 RZ, [R5+URZ] ;  /* 0x0000000005ff7f8c */ /* 0x0007e4000d8000ff */
.L_x_10:
[----:B------:R-:W-:Y:S05]  /*07d0*/  BSYNC.RECONVERGENT B0 ;  /* 0x0000000000007941 */ /* 0x000fea0003800200 */
.L_x_9:
[----:B------:R-:W-:Y:S04]  /*07e0*/  BSSY.RECONVERGENT B0, `(.L_x_11) ;  /* 0x000000f000007945 */ /* 0x000fe80003800200 */
[----:B------:R-:W-:Y:S05]  /*07f0*/  @P4 BRA `(.L_x_12) ;  /* 0x0000000000344947 */ /* 0x000fea0003800000 */
[----:B------:R-:W-:-:S05]  /*0800*/  IADD3 R22, P1, PT, R14, UR10, RZ ;  /* 0x0000000a0e167c10 */ /* 0x000fca000ff3e0ff */
[----:B------:R-:W-:-:S06]  /*0810*/  IMAD.X R23, RZ, RZ, UR11, P1 ;  /* 0x0000000bff177e24 */ /* 0x000fcc00088e06ff */
[----:B------:R-:W4:Y:S02]  /*0820*/  LDG.E.U8 R23, desc[UR8][R22.64] ;  /* 0x0000000816177981 */ /* 0x000f24000c1e1100 */
[----:B----4-:R-:W-:-:S04]  /*0830*/  ISETP.GT.AND P1, PT, R23, UR16, PT ;  /* 0x0000001017007c0c */ /* 0x010fc8000bf24270 */
[----:B------:R-:W-:-:S13]  /*0840*/  ISETP.LT.OR P1, PT, R23, R4, P1 ;  /* 0x000000041700720c */ /* 0x000fda0000f21670 */
[----:B------:R-:W-:Y:S05]  /*0850*/  @P1 BRA `(.L_x_12) ;  /* 0x00000000001c1947 */ /* 0x000fea0003800000 */
[----:B------:R-:W4:Y:S01]  /*0860*/  S2UR UR7, SR_CgaCtaId ;  /* 0x00000000000779c3 */ /* 0x000f220000008800 */
[----:B0123--:R-:W-:Y:S01]  /*0870*/  IMAD.IADD R5, R23, 0x1, -R4 ;  /* 0x0000000117057824 */ /* 0x00ffe200078e0a04 */
[----:B------:R-:W-:-:S03]  /*0880*/  UMOV UR6, 0x400 ;  /* 0x0000040000067882 */ /* 0x000fc60000000000 */
[----:B------:R-:W-:Y:S01]  /*0890*/  IMAD R5, R5, 0x20, R2 ;  /* 0x0000002005057824 */ /* 0x000fe200078e0202 */
[----:B----4-:R-:W-:-:S06]  /*08a0*/  ULEA UR6, UR7, UR6, 0x18 ;  /* 0x0000000607067291 */ /* 0x010fcc000f8ec0ff */
[----:B------:R-:W-:-:S05]  /*08b0*/  LEA R5, R5, UR6, 0x2 ;  /* 0x0000000605057c11 */ /* 0x000fca000f8e10ff */
[----:B------:R4:W-:Y:S02]  /*08c0*/  ATOMS.POPC.INC.32 RZ, [R5+URZ] ;  /* 0x0000000005ff7f8c */ /* 0x0009e4000d8000ff */
.L_x_12:
[----:B------:R-:W-:Y:S05]  /*08d0*/  BSYNC.RECONVERGENT B0 ;  /* 0x0000000000007941 */ /* 0x000fea0003800200 */
.L_x_11:
[----:B------:R-:W-:Y:S04]  /*08e0*/  BSSY.RECONVERGENT B0, `(.L_x_13) ;  /* 0x000000f000007945 */ /* 0x000fe80003800200 */
[----:B------:R-:W-:Y:S05]  /*08f0*/  @P5 BRA `(.L_x_14) ;  /* 0x0000000000345947 */ /* 0x000fea0003800000 */
[----:B------:R-:W-:-:S05]  /*0900*/  IADD3 R22, P1, PT, R16, UR10, RZ ;  /* 0x0000000a10167c10 */ /* 0x000fca000ff3e0ff */
[----:B------:R-:W-:-:S06]  /*0910*/  IMAD.X R23, RZ, RZ, UR11, P1 ;  /* 0x0000000bff177e24 */ /* 0x000fcc00088e06ff */
[----:B------:R-:W5:Y:S02]  /*0920*/  LDG.E.U8 R23, desc[UR8][R22.64] ;  /* 0x0000000816177981 */ /* 0x000f64000c1e1100 */
[----:B-----5:R-:W-:-:S04]  /*0930*/  ISETP.GT.AND P1, PT, R23, UR16, PT ;  /* 0x0000001017007c0c */ /* 0x020fc8000bf24270 */
[----:B------:R-:W-:-:S13]  /*0940*/  ISETP.LT.OR P1, PT, R23, R4, P1 ;  /* 0x000000041700720c */ /* 0x000fda0000f21670 */
[----:B------:R-:W-:Y:S05]  /*0950*/  @P1 BRA `(.L_x_14) ;  /* 0x00000000001c1947 */ /* 0x000fea0003800000 */
[----:B------:R-:W5:Y:S01]  /*0960*/  S2UR UR7, SR_CgaCtaId ;  /* 0x00000000000779c3 */ /* 0x000f620000008800 */
[----:B01234-:R-:W-:Y:S01]  /*0970*/  IMAD.IADD R5, R23, 0x1, -R4 ;  /* 0x0000000117057824 */ /* 0x01ffe200078e0a04 */
[----:B------:R-:W-:-:S03]  /*0980*/  UMOV UR6, 0x400 ;  /* 0x0000040000067882 */ /* 0x000fc60000000000 */
[----:B------:R-:W-:Y:S01]  /*0990*/  IMAD R5, R5, 0x20, R2 ;  /* 0x0000002005057824 */ /* 0x000fe200078e0202 */
[----:B-----5:R-:W-:-:S06]  /*09a0*/  ULEA UR6, UR7, UR6, 0x18 ;  /* 0x0000000607067291 */ /* 0x020fcc000f8ec0ff */
[----:B------:R-:W-:-:S05]  /*09b0*/  LEA R5, R5, UR6, 0x2 ;  /* 0x0000000605057c11 */ /* 0x000fca000f8e10ff */
[----:B------:R0:W-:Y:S02]  /*09c0*/  ATOMS.POPC.INC.32 RZ, [R5+URZ] ;  /* 0x0000000005ff7f8c */ /* 0x0001e4000d8000ff */
.L_x_14:
[----:B------:R-:W-:Y:S05]  /*09d0*/  BSYNC.RECONVERGENT B0 ;  /* 0x0000000000007941 */ /* 0x000fea0003800200 */
.L_x_13:
        /* <DEDUP_REMOVED lines=15> */
.L_x_16:
[----:B------:R-:W-:Y:S05]  /*0ad0*/  BSYNC.RECONVERGENT B0 ;  /* 0x0000000000007941 */ /* 0x000fea0003800200 */
.L_x_15:
        /* <DEDUP_REMOVED lines=15> */
.L_x_18:
[----:B------:R-:W-:Y:S05]  /*0bd0*/  BSYNC.RECONVERGENT B0 ;  /* 0x0000000000007941 */ /* 0x000fea0003800200 */
.L_x_17:
[----:B------:R-:W-:Y:S01]  /*0be0*/  UIADD3 UR4, UPT, UPT, UR4, 0x8, URZ ;  /* 0x0000000804047890 */ /* 0x000fe2000fffe0ff */
[C---:B------:R-:W-:Y:S02]  /*0bf0*/  IMAD R8, R3.reuse, 0x8, R8 ;  /* 0x0000000803087824 */ /* 0x040fe400078e0208 */
[C---:B------:R-:W-:Y:S01]  /*0c00*/  IMAD R10, R3.reuse, 0x8, R10 ;  /* 0x00000008030a7824 */ /* 0x040fe200078e020a */
[----:B------:R-:W-:Y:S01]  /*0c10*/  UISETP.NE.AND UP0, UPT, UR4, 0x80, UPT ;  /* 0x000000800400788c */ /* 0x000fe2000bf05270 */
[C---:B------:R-:W-:Y:S02]  /*0c20*/  IMAD R12, R3.reuse, 0x8, R12 ;  /* 0x00000008030c7824 */ /* 0x040fe400078e020c */
[C---:B------:R-:W-:Y:S02]  /*0c30*/  IMAD R14, R3.reuse, 0x8, R14 ;  /* 0x00000008030e7824 */ /* 0x040fe400078e020e */
[C---:B------:R-:W-:Y:S02]  /*0c40*/  IMAD R16, R3.reuse, 0x8, R16 ;  /* 0x0000000803107824 */ /* 0x040fe400078e0210 */
[----:B------:R-:W-:-:S02]  /*0c50*/  IMAD R18, R3, 0x8, R18 ;  /* 0x0000000803127824 */ /* 0x000fc400078e0212 */
[C---:B------:R-:W-:Y:S02]  /*0c60*/  IMAD R20, R3.reuse, 0x8, R20 ;  /* 0x0000000803147824 */ /* 0x040fe400078e0214 */
[----:B------:R-:W-:Y:S01]  /*0c70*/  IMAD R6, R3, 0x8, R6 ;  /* 0x0000000803067824 */ /* 0x000fe200078e0206 */
[----:B------:R-:W-:Y:S06]  /*0c80*/  BRA.U UP0, `(.L_x_19) ;  /* 0xfffffff500987547 */ /* 0x000fec000b83ffff */
[----:B------:R-:W-:Y:S01]  /*0c90*/  BAR.SYNC.DEFER_BLOCKING 0x0 ;  /* 0x0000000000007b1d */ /* 0x000fe20000010000 */
[----:B------:R-:W-:-:S04]  /*0ca0*/  ISETP.LE.AND P0, PT, RZ, UR5, PT ;  /* 0x00000005ff007c0c */ /* 0x000fc8000bf03270 */
[----:B------:R-:W-:-:S13]  /*0cb0*/  ISETP.NE.OR P0, PT, R0, RZ, !P0 ;  /* 0x000000ff0000720c */ /* 0x000fda0004705670 */
[----:B------:R-:W-:Y:S05]  /*0cc0*/  @P0 EXIT ;  /* 0x000000000000094d */ /* 0x000fea0003800000 */
[----:B------:R-:W5:Y:S01]  /*0cd0*/  LDCU UR4, c[0x0][0x394] ;  /* 0x00007280ff0477ac */ /* 0x000f620008000800 */
[----:B------:R-:W0:Y:S01]  /*0ce0*/  S2UR UR7, SR_CgaCtaId ;  /* 0x00000000000779c3 */ /* 0x000e220000008800 */
[----:B------:R-:W5:Y:S01]  /*0cf0*/  LDCU UR5, c[0x0][0x398] ;  /* 0x00007300ff0577ac */ /* 0x000f620008000800 */
[----:B------:R-:W1:Y:S06]  /*0d00*/  LDCU UR10, c[0x0][0x388] ;  /* 0x00007100ff0a77ac */ /* 0x000e6c0008000800 */
[----:B------:R-:W2:Y:S01]  /*0d10*/  LDC R0, c[0x0][0x38c] ;  /* 0x0000e300ff007b82 */ /* 0x000ea20000000800 */
[----:B------:R-:W-:Y:S01]  /*0d20*/  UMOV UR6, 0x400 ;  /* 0x0000040000067882 */ /* 0x000fe20000000000 */
[----:B-----5:R-:W-:-:S02]  /*0d30*/  UIADD3 UR4, UPT, UPT, -UR5, UR4, URZ ;  /* 0x0000000405047290 */ /* 0x020fc4000fffe1ff */
[----:B0-----:R-:W-:Y:S01]  /*0d40*/  ULEA UR6, UR7, UR6, 0x18 ;  /* 0x0000000607067291 */ /* 0x001fe2000f8ec0ff */
[----:B-1----:R-:W-:Y:S01]  /*0d50*/  IMAD.U32 R2, RZ, RZ, UR10 ;  /* 0x0000000aff027e24 */ /* 0x002fe2000f8e00ff */
[----:B------:R-:W-:Y:S02]  /*0d60*/  UISETP.GE.AND UP0, UPT, UR4, 0x1, UPT ;  /* 0x000000010400788c */ /* 0x000fe4000bf06270 */
[----:B------:R-:W-:Y:S01]  /*0d70*/  IMAD.U32 R3, RZ, RZ, UR4 ;  /* 0x00000004ff037e24 */ /* 0x000fe2000f8e00ff */
[----:B------:R-:W-:-:S06]  /*0d80*/  UIADD3 UR5, UPT, UPT, UR6, 0x40, URZ ;  /* 0x0000004006057890 */ /* 0x000fcc000fffe0ff */
[----:B------:R-:W-:Y:S06]  /*0d90*/  BRA.U UP0, `(.L_x_20) ;  /* 0x0000000900fc7547 */ /* 0x000fec000b800000 */
[----:B------:R-:W-:Y:S02]  /*0da0*/  IADD3 R4, PT, PT, -R3, 0x1, RZ ;  /* 0x0000000103047810 */ /* 0x000fe40007ffe1ff */
[----:B------:R-:W-:Y:S02]  /*0db0*/  PLOP3.LUT P0, PT, PT, PT, PT, 0x80, 0x8 ;  /* 0x000000000008781c */ /* 0x000fe40003f0f070 */
[----:B------:R-:W-:-:S13]  /*0dc0*/  ISETP.GT.AND P1, PT, R4, 0x3, PT ;  /* 0x000000030400780c */ /* 0x000fda0003f24270 */
[----:B------:R-:W-:Y:S05]  /*0dd0*/  @!P1 BRA `(.L_x_21) ;  /* 0x0000000400d89947 */ /* 0x000fea0003800000 */
[----:B------:R-:W-:-:S13]  /*0de0*/  PLOP3.LUT P0, PT, PT, PT, PT, 0x8, 0x80 ;  /* 0x000000000080781c */ /* 0x000fda0003f0e170 */
.L_x_22:
[----:B------:R-:W0:Y:S01]  /*0df0*/  LDS.128 R8, [UR5+-0x40] ;  /* 0xffffc005ff087984 */ /* 0x000e220008000c00 */
[----:B------:R-:W-:Y:S02]  /*0e00*/  VOTEU.ANY UR4, UPT, PT ;  /* 0x0000000000047886 */ /* 0x000fe400038e0100 */
[----:B------:R-:W-:Y:S01]  /*0e10*/  UFLO.U32 UR6, UR4 ;  /* 0x00000004000672bd */ /* 0x000fe200080e0000 */
[----:B------:R-:W1:Y:S01]  /*0e20*/  LDS.128 R20, [UR5+-0x30] ;  /* 0xffffd005ff147984 */ /* 0x000e620008000c00 */
[----:B------:R-:W-:-:S03]  /*0e30*/  UPOPC UR4, UR4 ;  /* 0x00000004000472bf */ /* 0x000fc60008000000 */
[----:B------:R-:W5:Y:S04]  /*0e40*/  LDS.128 R16, [UR5+-0x20] ;  /* 0xffffe005ff107984 */ /* 0x000f680008000c00 */
[----:B------:R-:W5:Y:S04]  /*0e50*/  LDS.128 R24, [UR5+0x40] ;  /* 0x00004005ff187984 */ /* 0x000f680008000c00 */
[----:B------:R-:W5:Y:S04]  /*0e60*/  LDS.128 R12, [UR5+0x50] ;  /* 0x00005005ff0c7984 */ /* 0x000f680008000c00 */
[----:B--234-:R-:W2:Y:S04]  /*0e70*/  LDS.128 R4, [UR5+0x60] ;  /* 0x00006005ff047984 */ /* 0x01cea80008000c00 */
[----:B------:R-:W-:Y:S01]  /*0e80*/  LDS.128 R28, [UR5] ;  /* 0x00000005ff1c7984 */ /* 0x000fe20008000c00 */
[----:B0-----:R-:W-:-:S04]  /*0e90*/  IADD3 R8, PT, PT, R10, R9, R8 ;  /* 0x000000090a087210 */ /* 0x001fc80007ffe008 */
[----:B-1----:R-:W-:Y:S02]  /*0ea0*/  IADD3 R20, PT, PT, R20, R11, R8 ;  /* 0x0000000b14147210 */ /* 0x002fe40007ffe008 */
[----:B------:R-:W0:Y:S02]  /*0eb0*/  LDS.128 R8, [UR5+-0x10] ;  /* 0xfffff005ff087984 */ /* 0x000e240008000c00 */
[----:B------:R-:W-:-:S04]  /*0ec0*/  IADD3 R20, PT, PT, R22, R21, R20 ;  /* 0x0000001516147210 */ /* 0x000fc80007ffe014 */
[----:B-----5:R-:W-:Y:S02]  /*0ed0*/  IADD3 R16, PT, PT, R16, R23, R20 ;  /* 0x0000001710107210 */ /* 0x020fe40007ffe014 */
[----:B------:R-:W1:Y:S01]  /*0ee0*/  LDS.128 R20, [UR5+0x70] ;  /* 0x00007005ff147984 */ /* 0x000e620008000c00 */
[----:B------:R-:W-:Y:S02]  /*0ef0*/  IADD3 R24, PT, PT, R26, R25, R24 ;  /* 0x000000191a187210 */ /* 0x000fe40007ffe018 */
[----:B------:R-:W-:Y:S02]  /*0f00*/  IADD3 R16, PT, PT, R18, R17, R16 ;  /* 0x0000001112107210 */ /* 0x000fe40007ffe010 */
[----:B------:R-:W-:Y:S02]  /*0f10*/  IADD3 R12, PT, PT, R12, R27, R24 ;  /* 0x0000001b0c0c7210 */ /* 0x000fe40007ffe018 */
[----:B------:R-:W3:Y:S02]  /*0f20*/  LDS.128 R24, [UR5+0x80] ;  /* 0x00008005ff187984 */ /* 0x000ee40008000c00 */
[----:B------:R-:W-:-:S04]  /*0f30*/  IADD3 R12, PT, PT, R14, R13, R12 ;  /* 0x0000000d0e0c7210 */ /* 0x000fc80007ffe00c */
[----:B--2---:R-:W-:Y:S02]  /*0f40*/  IADD3 R4, PT, PT, R4, R15, R12 ;  /* 0x0000000f04047210 */ /* 0x004fe40007ffe00c */
[----:B------:R-:W2:Y:S02]  /*0f50*/  LDS.128 R12, [UR5+0xc0] ;  /* 0x0000c005ff0c7984 */ /* 0x000ea40008000c00 */
[----:B------:R-:W-:Y:S02]  /*0f60*/  IADD3 R4, PT, PT, R6, R5, R4 ;  /* 0x0000000506047210 */ /* 0x000fe40007ffe004 */
[----:B0-----:R-:W-:Y:S02]  /*0f70*/  IADD3 R8, PT, PT, R8, R19, R16 ;  /* 0x0000001308087210 */ /* 0x001fe40007ffe010 */
[----:B------:R-:W0:Y:S02]  /*0f80*/  LDS.128 R16, [UR5+0x140] ;  /* 0x00014005ff107984 */ /* 0x000e240008000c00 */
[----:B------:R-:W-:-:S02]  /*0f90*/  IADD3 R8, PT, PT, R10, R9, R8 ;  /* 0x000000090a087210 */ /* 0x000fc40007ffe008 */
[----:B-1----:R-:W-:Y:S02]  /*0fa0*/  IADD3 R4, PT, PT, R20, R7, R4 ;  /* 0x0000000714047210 */ /* 0x002fe40007ffe004 */
[----:B------:R-:W-:Y:S02]  /*0fb0*/  IADD3 R28, PT, PT, R28, R11, R8 ;  /* 0x0000000b1c1c7210 */ /* 0x000fe40007ffe008 */
[----:B------:R-:W1:Y:S01]  /*0fc0*/  LDS.128 R8, [UR5+0x150] ;  /* 0x00015005ff087984 */ /* 0x000e620008000c00 */
[----:B------:R-:W-:Y:S02]  /*0fd0*/  IADD3 R21, PT, PT, R22, R21, R4 ;  /* 0x0000001516157210 */ /* 0x000fe40007ffe004 */
[----:B------:R-:W-:Y:S01]  /*0fe0*/  IADD3 R28, PT, PT, R30, R29, R28 ;  /* 0x0000001d1e1c7210 */ /* 0x000fe20007ffe01c */
[----:B------:R-:W4:Y:S01]  /*0ff0*/  LDS.128 R4, [UR5+0xd0] ;  /* 0x0000d005ff047984 */ /* 0x000f220008000c00 */
[----:B---3--:R-:W-:-:S03]  /*1000*/  IADD3 R24, PT, PT, R24, R23, R21 ;  /* 0x0000001718187210 */ /* 0x008fc60007ffe015 */
[----:B------:R-:W3:Y:S01]  /*1010*/  LDS.128 R20, [UR5+0x160] ;  /* 0x00016005ff147984 */ /* 0x000ee20008000c00 */
[----:B------:R-:W-:Y:S02]  /*1020*/  IADD3 R24, PT, PT, R26, R25, R24 ;  /* 0x000000191a187210 */ /* 0x000fe40007ffe018 */
[----:B--2---:R-:W-:Y:S02]  /*1030*/  IADD3 R12, PT, PT, R14, R13, R12 ;  /* 0x0000000d0e0c7210 */ /* 0x004fe40007ffe00c */
[----:B0-----:R-:W-:-:S04]  /*1040*/  IADD3 R16, PT, PT, R18, R17, R16 ;  /* 0x0000001112107210 */ /* 0x001fc80007ffe010 */
[----:B-1----:R-:W-:Y:S02]  /*1050*/  IADD3 R8, PT, PT, R8, R19, R16 ;  /* 0x0000001308087210 */ /* 0x002fe40007ffe010 */
[----:B------:R-:W0:Y:S01]  /*1060*/  LDS.128 R16, [UR5+0xe0] ;  /* 0x0000e005ff107984 */ /* 0x000e220008000c00 */
[----:B----4-:R-:W-:-:S03]  /*1070*/  IADD3 R4, PT, PT, R4, R15, R12 ;  /* 0x0000000f04047210 */ /* 0x010fc60007ffe00c */
[----:B------:R-:W1:Y:S01]  /*1080*/  LDS.128 R12, [UR5+0x10] ;  /* 0x00001005ff0c7984 */ /* 0x000e620008000c00 */
[----:B------:R-:W-:Y:S02]  /*1090*/  IADD3 R8, PT, PT, R10, R9, R8 ;  /* 0x000000090a087210 */ /* 0x000fe40007ffe008 */
[----:B------:R-:W-:Y:S02]  /*10a0*/  IADD3 R4, PT, PT, R6, R5, R4 ;  /* 0x0000000506047210 */ /* 0x000fe40007ffe004 */
[----:B---3--:R-:W-:-:S04]  /*10b0*/  IADD3 R8, PT, PT, R20, R11, R8 ;  /* 0x0000000b14087210 */ /* 0x008fc80007ffe008 */
[----:B------:R-:W-:Y:S02]  /*10c0*/  IADD3 R21, PT, PT, R22, R21, R8 ;  /* 0x0000001516157210 */ /* 0x000fe40007ffe008 */
[----:B------:R-:W2:Y:S01]  /*10d0*/  LDS.128 R8, [UR5+0x170] ;  /* 0x00017005ff087984 */ /* 0x000ea20008000c00 */
[----:B0-----:R-:W-:Y:S02]  /*10e0*/  IADD3 R4, PT, PT, R16, R7, R4 ;  /* 0x0000000710047210 */ /* 0x001fe40007ffe004 */
[----:B-1----:R-:W-:Y:S02]  /*10f0*/  IADD3 R12, PT, PT, R12, R31, R28 ;  /* 0x0000001f0c0c7210 */ /* 0x002fe40007ffe01c */
[----:B------:R-:W0:Y:S01]  /*1100*/  LDS.128 R28, [UR5+0x90] ;  /* 0x00009005ff1c7984 */ /* 0x000e220008000c00 */
[----:B------:R-:W-:Y:S02]  /*1110*/  IADD3 R17, PT, PT, R18, R17, R4 ;  /* 0x0000001112117210 */ /* 0x000fe40007ffe004 */
[----:B------:R-:W-:Y:S01]  /*1120*/  IADD3 R13, PT, PT, R14, R13, R12 ;  /* 0x0000000d0e0d7210 */ /* 0x000fe20007ffe00c */
[----:B------:R-:W1:Y:S01]  /*1130*/  LDS.128 R4, [UR5+0xf0] ;  /* 0x0000f005ff047984 */ /* 0x000e620008000c00 */
[----:B--2---:R-:W-:-:S03]  /*1140*/  IADD3 R8, PT, PT, R8, R23, R21 ;  /* 0x0000001708087210 */ /* 0x004fc60007ffe015 */
[----:B------:R-:W2:Y:S01]  /*1150*/  LDS.128 R20, [UR5+0x100] ;  /* 0x00010005ff147984 */ /* 0x000ea20008000c00 */
[----:B------:R-:W-:Y:S02]  /*1160*/  IADD3 R8, PT, PT, R10, R9, R8 ;  /* 0x000000090a087210 */ /* 0x000fe40007ffe008 */
[----:B0-----:R-:W-:Y:S02]  /*1170*/  IADD3 R28, PT, PT, R28, R27, R24 ;  /* 0x0000001b1c1c7210 */ /* 0x001fe40007ffe018 */
[----:B------:R-:W0:Y:S01]  /*1180*/  LDS.128 R24, [UR5+0x180] ;  /* 0x00018005ff187984 */ /* 0x000e220008000c00 */
[----:B-1----:R-:W-:-:S03]  /*1190*/  IADD3 R4, PT, PT, R4, R19, R17 ;  /* 0x0000001304047210 */ /* 0x002fc60007ffe011 */
[----:B------:R-:W1:Y:S01]  /*11a0*/  LDS.128 R16, [UR5+0x20] ;  /* 0x00002005ff107984 */ /* 0x000e620008000c00 */
[----:B------:R-:W-:Y:S02]  /*11b0*/  IADD3 R28, PT, PT, R30, R29, R28 ;  /* 0x0000001d1e1c7210 */ /* 0x000fe40007ffe01c */
[----:B------:R-:W-:-:S04]  /*11c0*/  IADD3 R4, PT, PT, R6, R5, R4 ;  /* 0x0000000506047210 */ /* 0x000fc80007ffe004 */
[----:B--2---:R-:W-:-:S04]  /*11d0*/  IADD3 R4, PT, PT, R20, R7, R4 ;  /* 0x0000000714047210 */ /* 0x004fc80007ffe004 */
[----:B------:R-:W-:Y:S02]  /*11e0*/  IADD3 R21, PT, PT, R22, R21, R4 ;  /* 0x0000001516157210 */ /* 0x000fe40007ffe004 */
[----:B------:R-:W2:Y:S01]  /*11f0*/  LDS.128 R4, [UR5+0xa0] ;  /* 0x0000a005ff047984 */ /* 0x000ea20008000c00 */
[----:B0-----:R-:W-:-:S03]  /*1200*/  IADD3 R24, PT, PT, R24, R11, R8 ;  /* 0x0000000b18187210 */ /* 0x001fc60007ffe008 */
[----:B------:R-:W0:Y:S01]  /*1210*/  LDS.128 R8, [UR5+0x110] ;  /* 0x00011005ff087984 */ /* 0x000e220008000c00 */
[----:B-1----:R-:W-:-:S03]  /*1220*/  IADD3 R16, PT, PT, R16, R15, R13 ;  /* 0x0000000f10107210 */ /* 0x002fc60007ffe00d */
[----:B------:R-:W1:Y:S01]  /*1230*/  LDS.128 R12, [UR5+0x190] ;  /* 0x00019005ff0c7984 */ /* 0x000e620008000c00 */
[----:B------:R-:W-:Y:S02]  /*1240*/  IADD3 R24, PT, PT, R26, R25, R24 ;  /* 0x000000191a187210 */ /* 0x000fe40007ffe018 */
[----:B------:R-:W-:Y:S02]  /*1250*/  IADD3 R16, PT, PT, R18, R17, R16 ;  /* 0x0000001112107210 */ /* 0x000fe40007ffe010 */
[----:B--2---:R-:W-:Y:S02]  /*1260*/  IADD3 R4, PT, PT, R4, R31, R28 ;  /* 0x0000001f04047210 */ /* 0x004fe40007ffe01c */
[----:B------:R-:W2:Y:S02]  /*1270*/  LDS.128 R28, [UR5+0x30] ;  /* 0x00003005ff1c7984 */ /* 0x000ea40008000c00 */
[----:B------:R-:W-:Y:S02]  /*1280*/  IADD3 R4, PT, PT, R6, R5, R4 ;  /* 0x0000000506047210 */ /* 0x000fe40007ffe004 */
[----:B------:R-:W3:Y:S01]  /*1290*/  S2R R5, SR_LANEID ;  /* 0x0000000000057919 */ /* 0x000ee20000000000 */
[----:B0-----:R-:W-:-:S02]  /*12a0*/  IADD3 R8, PT, PT, R8, R23, R21 ;  /* 0x0000001708087210 */ /* 0x001fc40007ffe015 */
[----:B------:R-:W0:Y:S01]  /*12b0*/  LDS.128 R20, [UR5+0x120] ;  /* 0x00012005ff147984 */ /* 0x000e220008000c00 */
[----:B-1----:R-:W-:-:S03]  /*12c0*/  IADD3 R12, PT, PT, R12, R27, R24 ;  /* 0x0000001b0c0c7210 */ /* 0x002fc60007ffe018 */
[----:B------:R-:W1:Y:S01]  /*12d0*/  LDS.128 R24, [UR5+0x1a0] ;  /* 0x0001a005ff187984 */ /* 0x000e620008000c00 */
[----:B------:R-:W-:Y:S02]  /*12e0*/  IADD3 R8, PT, PT, R10, R9, R8 ;  /* 0x000000090a087210 */ /* 0x000fe40007ffe008 */
[----:B------:R-:W-:Y:S02]  /*12f0*/  IADD3 R12, PT, PT, R14, R13, R12 ;  /* 0x0000000d0e0c7210 */ /* 0x000fe40007ffe00c */
[----:B---3--:R-:W-:Y:S01]  /*1300*/  ISETP.EQ.U32.AND P1, PT, R5, UR6, PT ;  /* 0x0000000605007c0c */ /* 0x008fe2000bf22070 */
[----:B------:R-:W-:Y:S01]  /*1310*/  IMAD.MOV.U32 R5, RZ, RZ, R0 ;  /* 0x000000ffff057224 */ /* 0x000fe200078e0000 */
[----:B--2---:R-:W-:Y:S02]  /*1320*/  IADD3 R28, PT, PT, R28, R19, R16 ;  /* 0x000000131c1c7210 */ /* 0x004fe40007ffe010 */
[----:B------:R-:W2:Y:S02]  /*1330*/  LDS.128 R16, [UR5+0x1b0] ;  /* 0x0001b005ff107984 */ /* 0x000ea40008000c00 */
[----:B------:R-:W-:-:S05]  /*1340*/  IADD3 R28, PT, PT, R30, R29, R28 ;  /* 0x0000001d1e1c7210 */ /* 0x000fca0007ffe01c */
[----:B------:R-:W-:Y:S01]  /*1350*/  IMAD.IADD R28, R31, 0x1, R28 ;  /* 0x000000011f1c7824 */ /* 0x000fe200078e021c */
[----:B0-----:R-:W-:Y:S02]  /*1360*/  IADD3 R8, PT, PT, R20, R11, R8 ;  /* 0x0000000b14087210 */ /* 0x001fe40007ffe008 */
[----:B-1----:R-:W-:Y:S02]  /*1370*/  IADD3 R12, PT, PT, R24, R15, R12 ;  /* 0x0000000f180c7210 */ /* 0x002fe40007ffe00c */
[----:B------:R-:W-:Y:S02]  /*1380*/  IADD3 R21, PT, PT, R22, R21, R8 ;  /* 0x0000001516157210 */ /* 0x000fe40007ffe008 */
[----:B------:R-:W0:Y:S01]  /*1390*/  LDS.128 R8, [UR5+0xb0] ;  /* 0x0000b005ff087984 */ /* 0x000e220008000c00 */
[----:B------:R-:W-:-:S03]  /*13a0*/  IADD3 R25, PT, PT, R26, R25, R12 ;  /* 0x000000191a197210 */ /* 0x000fc60007ffe00c */
[----:B------:R-:W1:Y:S01]  /*13b0*/  LDS.128 R12, [UR5+0x130] ;  /* 0x00013005ff0c7984 */ /* 0x000e620008000c00 */
[----:B--2---:R-:W-:-:S04]  /*13c0*/  IADD3 R16, PT, PT, R16, R27, R25 ;  /* 0x0000001b10107210 */ /* 0x004fc80007ffe019 */
[----:B------:R-:W-:-:S05]  /*13d0*/  IADD3 R16, PT, PT, R18, R17, R16 ;  /* 0x0000001112107210 */ /* 0x000fca0007ffe010 */
[----:B------:R-:W-:Y:S02]  /*13e0*/  IMAD.IADD R16, R19, 0x1, R16 ;  /* 0x0000000113107824 */ /* 0x000fe400078e0210 */
[----:B------:R-:W-:Y:S01]  /*13f0*/  VIADD R3, R3, 0x4 ;  /* 0x0000000403037836 */ /* 0x000fe20000000000 */
[----:B0-----:R-:W-:Y:S01]  /*1400*/  IADD3 R4, PT, PT, R8, R7, R4 ;  /* 0x0000000708047210 */ /* 0x001fe20007ffe004 */
[----:B------:R-:W-:Y:S01]  /*1410*/  IMAD R7, R28, UR4, RZ ;  /* 0x000000041c077c24 */ /* 0x000fe2000f8e02ff */
[----:B-1----:R-:W-:Y:S02]  /*1420*/  IADD3 R12, PT, PT, R12, R23, R21 ;  /* 0x000000170c0c7210 */ /* 0x002fe40007ffe015 */
[----:B------:R-:W-:Y:S02]  /*1430*/  IADD3 R4, PT, PT, R10, R9, R4 ;  /* 0x000000090a047210 */ /* 0x000fe40007ffe004 */
[----:B------:R-:W-:Y:S01]  /*1440*/  IADD3 R12, PT, PT, R14, R13, R12 ;  /* 0x0000000d0e0c7210 */ /* 0x000fe20007ffe00c */
[----:B------:R-:W-:-:S02]  /*1450*/  IMAD R13, R16, UR4, RZ ;  /* 0x00000004100d7c24 */ /* 0x000fc4000f8e02ff */
[----:B------:R-:W-:Y:S02]  /*1460*/  IMAD.IADD R4, R11, 0x1, R4 ;  /* 0x000000010b047824 */ /* 0x000fe400078e0204 */
[----:B------:R-:W-:Y:S02]  /*1470*/  IMAD.IADD R12, R15, 0x1, R12 ;  /* 0x000000010f0c7824 */ /* 0x000fe400078e020c */
[----:B------:R-:W-:Y:S02]  /*1480*/  IMAD R9, R4, UR4, RZ ;  /* 0x0000000404097c24 */ /* 0x000fe4000f8e02ff */
[----:B------:R-:W-:Y:S02]  /*1490*/  IMAD.MOV.U32 R4, RZ, RZ, R2 ;  /* 0x000000ffff047224 */ /* 0x000fe400078e0002 */
[----:B------:R-:W-:-:S03]  /*14a0*/  IMAD R11, R12, UR4, RZ ;  /* 0x000000040c0b7c24 */ /* 0x000fc6000f8e02ff */
[----:B------:R0:W-:Y:S04]  /*14b0*/  @P1 REDG.E.ADD.STRONG.GPU desc[UR8][R4.64], R7 ;  /* 0x000000070400198e */ /* 0x0001e8000c12e108 */
[----:B------:R0:W-:Y:S04]  /*14c0*/  @P1 REDG.E.ADD.STRONG.GPU desc[UR8][R4.64+0x4], R9 ;  /* 0x000004090400198e */ /* 0x0001e8000c12e108 */
[----:B------:R0:W-:Y:S04]  /*14d0*/  @P1 REDG.E.ADD.STRONG.GPU desc[UR8][R4.64+0x8], R11 ;  /* 0x0000080b0400198e */ /* 0x0001e8000c12e108 */
[----:B------:R0:W-:Y:S01]  /*14e0*/  @P1 REDG.E.ADD.STRONG.GPU desc[UR8][R4.64+0xc], R13 ;  /* 0x00000c0d0400198e */ /* 0x0001e2000c12e108 */
[----:B------:R-:W-:Y:S01]  /*14f0*/  ISETP.GE.AND P1, PT, R3, -0x2, PT ;  /* 0xfffffffe0300780c */ /* 0x000fe20003f26270 */
[----:B------:R-:W-:Y:S01]  /*1500*/  UIADD3 UR5, UPT, UPT, UR5, 0x200, URZ ;  /* 0x0000020005057890 */ /* 0x000fe2000fffe0ff */
[----:B------:R-:W-:-:S05]  /*1510*/  IADD3 R2, P2, PT, R4, 0x10, RZ ;  /* 0x0000001004027810 */ /* 0x000fca0007f5e0ff */
[----:B------:R-:W-:-:S06]  /*1520*/  IMAD.X R0, RZ, RZ, R5, P2 ;  /* 0x000000ffff007224 */ /* 0x000fcc00010e0605 */
[----:B0-----:R-:W-:Y:S05]  /*1530*/  @!P1 BRA `(.L_x_22) ;  /* 0xfffffff8002c9947 */ /* 0x001fea000383ffff */
.L_x_21:
[----:B------:R-:W-:-:S04]  /*1540*/  IADD3 R4, PT, PT, -R3, 0x1, RZ ;  /* 0x0000000103047810 */ /* 0x000fc80007ffe1ff */
[----:B------:R-:W-:-:S13]  /*1550*/  ISETP.GT.AND P1, PT, R4, 0x1, PT ;  /* 0x000000010400780c */ /* 0x000fda0003f24270 */
[----:B------:R-:W-:Y:S05]  /*1560*/  @!P1 BRA `(.L_x_23) ;  /* 0x0000000400009947 */ /* 0x000fea0003800000 */
[----:B------:R-:W0:Y:S01]  /*1570*/  LDS.128 R8, [UR5+-0x40] ;  /* 0xffffc005ff087984 */ /* 0x000e220008000c00 */
[----:B------:R-:W-:Y:S02]  /*1580*/  VOTEU.ANY UR4, UPT, PT ;  /* 0x0000000000047886 */ /* 0x000fe400038e0100 */
[----:B------:R-:W-:Y:S01]  /*1590*/  UFLO.U32 UR6, UR4 ;  /* 0x00000004000672bd */ /* 0x000fe200080e0000 */
[----:B------:R-:W1:Y:S01]  /*15a0*/  LDS.128 R16, [UR5+-0x30] ;  /* 0xffffd005ff107984 */ /* 0x000e620008000c00 */
[----:B------:R-:W-:-:S03]  /*15b0*/  UPOPC UR4, UR4 ;  /* 0x00000004000472bf */ /* 0x000fc60008000000 */
[----:B------:R-:W5:Y:S04]  /*15c0*/  LDS.128 R20, [UR5+0x40] ;  /* 0x00004005ff147984 */ /* 0x000f680008000c00 */
[----:B------:R-:W5:Y:S04]  /*15d0*/  LDS.128 R12, [UR5+0x50] ;  /* 0x00005005ff0c7984 */ /* 0x000f680008000c00 */
[----:B------:R-:W5:Y:S04]  /*15e0*/  LDS.128 R24, [UR5+-0x20] ;  /* 0xffffe005ff187984 */ /* 0x000f680008000c00 */
[----:B--234-:R-:W2:Y:S01]  /*15f0*/  LDS.128 R4, [UR5+0x60] ;  /* 0x00006005ff047984 */ /* 0x01cea20008000c00 */
[----:B0-----:R-:W-:-:S04]  /*1600*/  IADD3 R8, PT, PT, R10, R9, R8 ;  /* 0x000000090a087210 */ /* 0x001fc80007ffe008 */
[----:B-1----:R-:W-:Y:S02]  /*1610*/  IADD3 R16, PT, PT, R16, R11, R8 ;  /* 0x0000000b10107210 */ /* 0x002fe40007ffe008 */
[----:B------:R-:W0:Y:S01]  /*1620*/  LDS.128 R8, [UR5+-0x10] ;  /* 0xfffff005ff087984 */ /* 0x000e220008000c00 */
[----:B-----5:R-:W-:Y:S02]  /*1630*/  IADD3 R20, PT, PT, R22, R21, R20 ;  /* 0x0000001516147210 */ /* 0x020fe40007ffe014 */
[----:B------:R-:W-:Y:S02]  /*1640*/  IADD3 R16, PT, PT, R18, R17, R16 ;  /* 0x0000001112107210 */ /* 0x000fe40007ffe010 */
[----:B------:R-:W-:Y:S02]  /*1650*/  IADD3 R12, PT, PT, R12, R23, R20 ;  /* 0x000000170c0c7210 */ /* 0x000fe40007ffe014 */
[----:B------:R-:W1:Y:S01]  /*1660*/  LDS.128 R20, [UR5+0x70] ;  /* 0x00007005ff147984 */ /* 0x000e620008000c00 */
[----:B------:R-:W-:-:S02]  /*1670*/  IADD3 R24, PT, PT, R24, R19, R16 ;  /* 0x0000001318187210 */ /* 0x000fc40007ffe010 */
[----:B------:R-:W-:Y:S01]  /*1680*/  IADD3 R12, PT, PT, R14, R13, R12 ;  /* 0x0000000d0e0c7210 */ /* 0x000fe20007ffe00c */
[----:B------:R-:W3:Y:S01]  /*1690*/  LDS.128 R16, [UR5] ;  /* 0x00000005ff107984 */ /* 0x000ee20008000c00 */
[----:B------:R-:W-:Y:S02]  /*16a0*/  IADD3 R24, PT, PT, R26, R25, R24 ;  /* 0x000000191a187210 */ /* 0x000fe40007ffe018 */
[----:B--2---:R-:W-:Y:S02]  /*16b0*/  IADD3 R4, PT, PT, R4, R15, R12 ;  /* 0x0000000f04047210 */ /* 0x004fe40007ffe00c */
[----:B------:R-:W2:Y:S02]  /*16c0*/  LDS.128 R12, [UR5+0x80] ;  /* 0x00008005ff0c7984 */ /* 0x000ea40008000c00 */
[----:B------:R-:W-:Y:S02]  /*16d0*/  IADD3 R4, PT, PT, R6, R5, R4 ;  /* 0x0000000506047210 */ /* 0x000fe40007ffe004 */
[----:B0-----:R-:W-:-:S02]  /*16e0*/  IADD3 R8, PT, PT, R8, R27, R24 ;  /* 0x0000001b08087210 */ /* 0x001fc40007ffe018 */
[----:B------:R-:W0:Y:S02]  /*16f0*/  LDS.128 R24, [UR5+0x10] ;  /* 0x00001005ff187984 */ /* 0x000e240008000c00 */
[----:B------:R-:W-:Y:S02]  /*1700*/  IADD3 R8, PT, PT, R10, R9, R8 ;  /* 0x000000090a087210 */ /* 0x000fe40007ffe008 */
[----:B-1----:R-:W-:Y:S02]  /*1710*/  IADD3 R20, PT, PT, R20, R7, R4 ;  /* 0x0000000714147210 */ /* 0x002fe40007ffe004 */
[----:B------:R-:W1:Y:S02]  /*1720*/  LDS.128 R4, [UR5+0x90] ;  /* 0x00009005ff047984 */ /* 0x000e640008000c00 */
[----:B------:R-:W-:Y:S02]  /*1730*/  IADD3 R20, PT, PT, R22, R21, R20 ;  /* 0x0000001516147210 */ /* 0x000fe40007ffe014 */
[----:B---3--:R-:W-:-:S04]  /*1740*/  IADD3 R8, PT, PT, R16, R11, R8 ;  /* 0x0000000b10087210 */ /* 0x008fc80007ffe008 */
[----:B------:R-:W-:Y:S02]  /*1750*/  IADD3 R17, PT, PT, R18, R17, R8 ;  /* 0x0000001112117210 */ /* 0x000fe40007ffe008 */
[----:B--2---:R-:W-:Y:S01]  /*1760*/  IADD3 R12, PT, PT, R12, R23, R20 ;  /* 0x000000170c0c7210 */ /* 0x004fe20007ffe014 */
[----:B------:R-:W2:Y:S03]  /*1770*/  LDS.128 R8, [UR5+0x20] ;  /* 0x00002005ff087984 */ /* 0x000ea60008000c00 */
[----:B------:R-:W-:Y:S01]  /*1780*/  IADD3 R12, PT, PT, R14, R13, R12 ;  /* 0x0000000d0e0c7210 */ /* 0x000fe20007ffe00c */
[----:B------:R-:W3:Y:S01]  /*1790*/  LDS.128 R20, [UR5+0xa0] ;  /* 0x0000a005ff147984 */ /* 0x000ee20008000c00 */
[----:B0-----:R-:W-:Y:S02]  /*17a0*/  IADD3 R17, PT, PT, R24, R19, R17 ;  /* 0x0000001318117210 */ /* 0x001fe40007ffe011 */
[----:B------:R-:W0:Y:S02]  /*17b0*/  S2R R24, SR_LANEID ;  /* 0x0000000000187919 */ /* 0x000e240000000000 */
[----:B------:R-:W-:-:S02]  /*17c0*/  IADD3 R25, PT, PT, R26, R25, R17 ;  /* 0x000000191a197210 */ /* 0x000fc40007ffe011 */
[----:B------:R-:W4:Y:S01]  /*17d0*/  LDS.128 R16, [UR5+0xb0] ;  /* 0x0000b005ff107984 */ /* 0x000f220008000c00 */
[----:B-1----:R-:W-:-:S03]  /*17e0*/  IADD3 R4, PT, PT, R4, R15, R12 ;  /* 0x0000000f04047210 */ /* 0x002fc60007ffe00c */
[----:B------:R-:W1:Y:S01]  /*17f0*/  LDS.128 R12, [UR5+0x30] ;  /* 0x00003005ff0c7984 */ /* 0x000e620008000c00 */
[----:B------:R-:W-:Y:S01]  /*1800*/  IADD3 R4, PT, PT, R6, R5, R4 ;  /* 0x0000000506047210 */ /* 0x000fe20007ffe004 */
[----:B------:R-:W-:Y:S01]  /*1810*/  IMAD.MOV.U32 R5, RZ, RZ, R0 ;  /* 0x000000ffff057224 */ /* 0x000fe200078e0000 */
[----:B--2---:R-:W-:Y:S02]  /*1820*/  IADD3 R8, PT, PT, R8, R27, R25 ;  /* 0x0000001b08087210 */ /* 0x004fe40007ffe019 */
[----:B---3--:R-:W-:Y:S02]  /*1830*/  IADD3 R4, PT, PT, R20, R7, R4 ;  /* 0x0000000714047210 */ /* 0x008fe40007ffe004 */
[----:B------:R-:W-:Y:S02]  /*1840*/  IADD3 R8, PT, PT, R10, R9, R8 ;  /* 0x000000090a087210 */ /* 0x000fe40007ffe008 */
[----:B------:R-:W-:Y:S02]  /*1850*/  IADD3 R4, PT, PT, R22, R21, R4 ;  /* 0x0000001516047210 */ /* 0x000fe40007ffe004 */
[----:B0-----:R-:W-:-:S02]  /*1860*/  ISETP.EQ.U32.AND P0, PT, R24, UR6, PT ;  /* 0x0000000618007c0c */ /* 0x001fc4000bf02070 */
[----:B----4-:R-:W-:Y:S02]  /*1870*/  IADD3 R4, PT, PT, R16, R23, R4 ;  /* 0x0000001710047210 */ /* 0x010fe40007ffe004 */
[----:B-1----:R-:W-:Y:S02]  /*1880*/  IADD3 R8, PT, PT, R12, R11, R8 ;  /* 0x0000000b0c087210 */ /* 0x002fe40007ffe008 */
[----:B------:R-:W-:Y:S02]  /*1890*/  IADD3 R4, PT, PT, R18, R17, R4 ;  /* 0x0000001112047210 */ /* 0x000fe40007ffe004 */
[----:B------:R-:W-:-:S03]  /*18a0*/  IADD3 R8, PT, PT, R14, R13, R8 ;  /* 0x0000000d0e087210 */ /* 0x000fc60007ffe008 */
[----:B------:R-:W-:Y:S02]  /*18b0*/  IMAD.IADD R4, R19, 0x1, R4 ;  /* 0x0000000113047824 */ /* 0x000fe400078e0204 */
[----:B------:R-:W-:Y:S02]  /*18c0*/  IMAD.IADD R8, R15, 0x1, R8 ;  /* 0x000000010f087824 */ /* 0x000fe400078e0208 */
[----:B------:R-:W-:Y:S02]  /*18d0*/  IMAD R9, R4, UR4, RZ ;  /* 0x0000000404097c24 */ /* 0x000fe4000f8e02ff */
[----:B------:R-:W-:Y:S02]  /*18e0*/  IMAD R7, R8, UR4, RZ ;  /* 0x0000000408077c24 */ /* 0x000fe4000f8e02ff */
[----:B------:R-:W-:Y:S01]  /*18f0*/  IMAD.MOV.U32 R4, RZ, RZ, R2 ;  /* 0x000000ffff047224 */ /* 0x000fe200078e0002 */
[----:B------:R-:W-:Y:S01]  /*1900*/  IADD3 R2, P1, PT, R2, 0x8, RZ ;  /* 0x0000000802027810 */ /* 0x000fe20007f3e0ff */
[----:B------:R-:W-:-:S03]  /*1910*/  VIADD R3, R3, 0x2 ;  /* 0x0000000203037836 */ /* 0x000fc60000000000 */
[----:B------:R0:W-:Y:S01]  /*1920*/  @P0 REDG.E.ADD.STRONG.GPU desc[UR8][R4.64], R7 ;  /* 0x000000070400098e */ /* 0x0001e2000c12e108 */
[----:B------:R-:W-:-:S03]  /*1930*/  IMAD.X R0, RZ, RZ, R0, P1 ;  /* 0x000000ffff007224 */ /* 0x000fc600008e0600 */
[----:B------:R0:W-:Y:S01]  /*1940*/  @P0 REDG.E.ADD.STRONG.GPU desc[UR8][R4.64+0x4], R9 ;  /* 0x000004090400098e */ /* 0x0001e2000c12e108 */
[----:B------:R-:W-:Y:S01]  /*1950*/  PLOP3.LUT P0, PT, PT, PT, PT, 0x8, 0x80 ;  /* 0x000000000080781c */ /* 0x000fe20003f0e170 */
[----:B------:R-:W-:-:S12]  /*1960*/  UIADD3 UR5, UPT, UPT, UR5, 0x100, URZ ;  /* 0x0000010005057890 */ /* 0x000fd8000fffe0ff */
.L_x_23:
[----:B------:R-:W-:-:S13]  /*1970*/  ISETP.NE.OR P0, PT, R3, 0x1, P0 ;  /* 0x000000010300780c */ /* 0x000fda0000705670 */
[----:B------:R-:W-:Y:S05]  /*1980*/  @!P0 EXIT ;  /* 0x000000000000894d */ /* 0x000fea0003800000 */
.L_x_20:
[----:B------:R-:W1:Y:S01]  /*1990*/  LDS.128 R24, [UR5+-0x40] ;  /* 0xffffc005ff187984 */ /* 0x000e620008000c00 */
[----:B------:R-:W-:Y:S02]  /*19a0*/  VOTEU.ANY UR4, UPT, PT ;  /* 0x0000000000047886 */ /* 0x000fe400038e0100 */
[----:B------:R-:W-:Y:S01]  /*19b0*/  UFLO.U32 UR6, UR4 ;  /* 0x00000004000672bd */ /* 0x000fe200080e0000 */
[----:B0-----:R-:W0:Y:S01]  /*19c0*/  LDS.128 R8, [UR5+-0x30] ;  /* 0xffffd005ff087984 */ /* 0x001e220008000c00 */
[----:B------:R-:W-:-:S03]  /*19d0*/  UPOPC UR4, UR4 ;  /* 0x00000004000472bf */ /* 0x000fc60008000000 */
[----:B------:R-:W5:Y:S04]  /*19e0*/  LDS.128 R12, [UR5+-0x20] ;  /* 0xffffe005ff0c7984 */ /* 0x000f680008000c00 */
[----:B------:R-:W5:Y:S04]  /*19f0*/  LDS.128 R16, [UR5+-0x10] ;  /* 0xfffff005ff107984 */ /* 0x000f680008000c00 */
[----:B------:R-:W5:Y:S04]  /*1a00*/  LDS.128 R20, [UR5] ;  /* 0x00000005ff147984 */ /* 0x000f680008000c00 */
[----:B--234-:R-:W2:Y:S01]  /*1a10*/  LDS.128 R4, [UR5+0x10] ;  /* 0x00001005ff047984 */ /* 0x01cea20008000c00 */
[----:B-1----:R-:W-:-:S04]  /*1a20*/  IADD3 R24, PT, PT, R26, R25, R24 ;  /* 0x000000191a187210 */ /* 0x002fc80007ffe018 */
[----:B0-----:R-:W-:Y:S02]  /*1a30*/  IADD3 R8, PT, PT, R8, R27, R24 ;  /* 0x0000001b08087210 */ /* 0x001fe40007ffe018 */
[----:B------:R-:W0:Y:S02]  /*1a40*/  LDS.128 R24, [UR5+0x20] ;  /* 0x00002005ff187984 */ /* 0x000e240008000c00 */
[----:B------:R-:W-:-:S04]  /*1a50*/  IADD3 R8, PT, PT, R10, R9, R8 ;  /* 0x000000090a087210 */ /* 0x000fc80007ffe008 */
[----:B-----5:R-:W-:Y:S02]  /*1a60*/  IADD3 R8, PT, PT, R12, R11, R8 ;  /* 0x0000000b0c087210 */ /* 0x020fe40007ffe008 */
[----:B------:R-:W1:Y:S02]  /*1a70*/  S2R R12, SR_LANEID ;  /* 0x00000000000c7919 */ /* 0x000e640000000000 */
[----:B------:R-:W-:Y:S02]  /*1a80*/  IADD3 R13, PT, PT, R14, R13, R8 ;  /* 0x0000000d0e0d7210 */ /* 0x000fe40007ffe008 */
[----:B------:R-:W3:Y:S02]  /*1a90*/  LDS.128 R8, [UR5+0x30] ;  /* 0x00003005ff087984 */ /* 0x000ee40008000c00 */
[----:B------:R-:W-:-:S04]  /*1aa0*/  IADD3 R13, PT, PT, R16, R15, R13 ;  /* 0x0000000f100d7210 */ /* 0x000fc80007ffe00d */
[----:B------:R-:W-:-:S04]  /*1ab0*/  IADD3 R13, PT, PT, R18, R17, R13 ;  /* 0x00000011120d7210 */ /* 0x000fc80007ffe00d */
[----:B------:R-:W-:-:S04]  /*1ac0*/  IADD3 R13, PT, PT, R20, R19, R13 ;  /* 0x00000013140d7210 */ /* 0x000fc80007ffe00d */
[----:B------:R-:W-:-:S04]  /*1ad0*/  IADD3 R13, PT, PT, R22, R21, R13 ;  /* 0x00000015160d7210 */ /* 0x000fc80007ffe00d */
[----:B--2---:R-:W-:-:S04]  /*1ae0*/  IADD3 R4, PT, PT, R4, R23, R13 ;  /* 0x0000001704047210 */ /* 0x004fc80007ffe00d */
[----:B------:R-:W-:Y:S01]  /*1af0*/  IADD3 R4, PT, PT, R6, R5, R4 ;  /* 0x0000000506047210 */ /* 0x000fe20007ffe004 */
[----:B------:R-:W-:-:S03]  /*1b00*/  IMAD.MOV.U32 R5, RZ, RZ, R0 ;  /* 0x000000ffff057224 */ /* 0x000fc600078e0000 */
[----:B0-----:R-:W-:Y:S02]  /*1b10*/  IADD3 R4, PT, PT, R24, R7, R4 ;  /* 0x0000000718047210 */ /* 0x001fe40007ffe004 */
[----:B-1----:R-:W-:Y:S02]  /*1b20*/  ISETP.EQ.U32.AND P0, PT, R12, UR6, PT ;  /* 0x000000060c007c0c */ /* 0x002fe4000bf02070 */
[----:B------:R-:W-:-:S04]  /*1b30*/  IADD3 R4, PT, PT, R26, R25, R4 ;  /* 0x000000191a047210 */ /* 0x000fc80007ffe004 */
[----:B---3--:R-:W-:-:S04]  /*1b40*/  IADD3 R4, PT, PT, R8, R27, R4 ;  /* 0x0000001b08047210 */ /* 0x008fc80007ffe004 */
[----:B------:R-:W-:-:S05]  /*1b50*/  IADD3 R4, PT, PT, R10, R9, R4 ;  /* 0x000000090a047210 */ /* 0x000fca0007ffe004 */
[----:B------:R-:W-:Y:S02]  /*1b60*/  IMAD.IADD R4, R11, 0x1, R4 ;  /* 0x000000010b047824 */ /* 0x000fe400078e0204 */
[----:B------:R-:W-:Y:S02]  /*1b70*/  VIADD R3, R3, 0x1 ;  /* 0x0000000103037836 */ /* 0x000fe40000000000 */
[----:B------:R-:W-:Y:S02]  /*1b80*/  IMAD R7, R4, UR4, RZ ;  /* 0x0000000404077c24 */ /* 0x000fe4000f8e02ff */
[----:B------:R-:W-:-:S05]  /*1b90*/  IMAD.MOV.U32 R4, RZ, RZ, R2 ;  /* 0x000000ffff047224 */ /* 0x000fca00078e0002 */
[----:B------:R1:W-:Y:S01]  /*1ba0*/  @P0 REDG.E.ADD.STRONG.GPU desc[UR8][R4.64], R7 ;  /* 0x000000070400098e */ /* 0x0003e2000c12e108 */
[----:B------:R-:W-:Y:S01]  /*1bb0*/  ISETP.NE.AND P0, PT, R3, 0x1, PT ;  /* 0x000000010300780c */ /* 0x000fe20003f05270 */
[----:B------:R-:W-:Y:S01]  /*1bc0*/  UIADD3 UR5, UPT, UPT, UR5, 0x80, URZ ;  /* 0x0000008005057890 */ /* 0x000fe2000fffe0ff */
[----:B------:R-:W-:-:S05]  /*1bd0*/  IADD3 R2, P1, PT, R2, 0x4, RZ ;  /* 0x0000000402027810 */ /* 0x000fca0007f3e0ff */
[----:B------:R-:W-:-:S06]  /*1be0*/  IMAD.X R0, RZ, RZ, R0, P1 ;  /* 0x000000ffff007224 */ /* 0x000fcc00008e0600 */
[----:B-1----:R-:W-:Y:S05]  /*1bf0*/  @P0 BRA `(.L_x_20) ;  /* 0xfffffffc00640947 */ /* 0x002fea000383ffff */
[----:B------:R-:W-:Y:S05]  /*1c00*/  EXIT ;  /* 0x000000000000794d */ /* 0x000fea0003800000 */
.L_x_24:
[----:B------:R-:W-:-:S00]  /*1c10*/  BRA `(.L_x_24) ;  /* 0xfffffffc00fc7947 */ /* 0x000fc0000383ffff */
[----:B------:R-:W-:-:S00]  /*1c20*/  NOP ;  /* 0x0000000000007918 */ /* 0x000fc00000000000 */
        /* <DEDUP_REMOVED lines=13> */
.L_x_25:


//--------------------- .nv.shared._Z16histogram_kernelPKcPjjii --------------------------
	.section	.nv.shared._Z16histogram_kernelPKcPjjii,"aw",@nobits
	.sectionflags	@""
	.align	16
	.zero		1024


//--------------------- .nv.shared.reserved.0     --------------------------
	.section	.nv.shared.reserved.0,"aw",@nobits
	.weak		__nv_reservedSMEM_offset_0_alias
	.size		__nv_reservedSMEM_offset_0_alias, 0, 64
	.other		__nv_reservedSMEM_offset_0_alias,@"STO_CUDA_RESERVED_SHARED STV_DEFAULT"
__nv_reservedSMEM_offset_0_alias:
	.zero		0
	.zero		64


//--------------------- .nv.constant0._Z16histogram_kernelPKcPjjii --------------------------
	.section	.nv.constant0._Z16histogram_kernelPKcPjjii,"a",@progbits
	.sectionflags	@""
	.align	4
.nv.constant0._Z16histogram_kernelPKcPjjii:
	.zero		924


//--------------------- SYMBOLS --------------------------

	.type		.nv.reservedSmem.offset0,@object
	.size		.nv.reservedSmem.offset0,0x4
	.type		.nv.reservedSmem.cap,@object
	.size		.nv.reservedSmem.cap,0x4
